//
// Generated by NVIDIA NVVM Compiler
//
// Compiler Build ID: CL-36424714
// Cuda compilation tools, release 13.0, V13.0.88
// Based on NVVM 20.0.0
//

.version 9.0
.target sm_100
.address_size 64

	// .globl	_Z6kernelILi128EEvPfS0_S0_l
.global .align 4 .b8 precalc_xorwow_matrix[102400];
.global .align 4 .b8 precalc_xorwow_offset_matrix[102400];
.global .align 4 .b8 mrg32k3aM1[2304];
.global .align 4 .b8 mrg32k3aM2[2304];
.global .align 4 .b8 mrg32k3aM1SubSeq[2016];
.global .align 4 .b8 mrg32k3aM2SubSeq[2016];
.global .align 4 .b8 mrg32k3aM1Seq[2304];
.global .align 4 .b8 mrg32k3aM2Seq[2304];
.const .align 8 .b8 __cr_lgamma_table[72];
// _ZZ6kernelILi128EEvPfS0_S0_lE1w has been demoted
// _ZZ6kernelILi128EEvPfS0_S0_lE7indices has been demoted
// _ZZ6kernelILi128EEvPfS0_S0_lE28shared_int_batch_size_buffer has been demoted
// _ZZ6kernelILi128EEvPfS0_S0_lE9residuals has been demoted
// _ZZ6kernelILi128EEvPfS0_S0_lE30shared_float_batch_size_buffer has been demoted
// _ZZ6kernelILi128EEvPfS0_S0_lE8gradient has been demoted
// _ZZ6kernelILi128EEvPfS0_S0_lE31z_score_trimming_flag_converged has been demoted

.visible .entry _Z6kernelILi128EEvPfS0_S0_l(
	.param .u64 .ptr .align 1 _Z6kernelILi128EEvPfS0_S0_l_param_0,
	.param .u64 .ptr .align 1 _Z6kernelILi128EEvPfS0_S0_l_param_1,
	.param .u64 .ptr .align 1 _Z6kernelILi128EEvPfS0_S0_l_param_2,
	.param .u64 _Z6kernelILi128EEvPfS0_S0_l_param_3
)
{
	.reg .pred 	%p<184>;
	.reg .b16 	%rs<4>;
	.reg .b32 	%r<791>;
	.reg .b32 	%f<458>;
	.reg .b64 	%rd<27>;
	// demoted variable
	.shared .align 4 .b8 _ZZ6kernelILi128EEvPfS0_S0_lE1w[24];
	// demoted variable
	.shared .align 4 .b8 _ZZ6kernelILi128EEvPfS0_S0_lE7indices[512];
	// demoted variable
	.shared .align 4 .b8 _ZZ6kernelILi128EEvPfS0_S0_lE28shared_int_batch_size_buffer[512];
	// demoted variable
	.shared .align 4 .b8 _ZZ6kernelILi128EEvPfS0_S0_lE9residuals[512];
	// demoted variable
	.shared .align 4 .b8 _ZZ6kernelILi128EEvPfS0_S0_lE30shared_float_batch_size_buffer[512];
	// demoted variable
	.shared .align 4 .b8 _ZZ6kernelILi128EEvPfS0_S0_lE8gradient[3072];
	// demoted variable
	.shared .align 1 .u8 _ZZ6kernelILi128EEvPfS0_S0_lE31z_score_trimming_flag_converged;
	ld.param.u64 	%rd7, [_Z6kernelILi128EEvPfS0_S0_l_param_0];
	ld.param.u64 	%rd5, [_Z6kernelILi128EEvPfS0_S0_l_param_1];
	ld.param.u64 	%rd6, [_Z6kernelILi128EEvPfS0_S0_l_param_2];
	ld.param.u64 	%rd8, [_Z6kernelILi128EEvPfS0_S0_l_param_3];
	cvta.to.global.u64 	%rd1, %rd7;
	mov.u32 	%r1, %ctaid.x;
	cvt.u32.u64 	%r215, %rd8;
	xor.b32  	%r216, %r215, -1429050551;
	mul.lo.s32 	%r2, %r216, 1099087573;
	{ .reg .b32 tmp; mov.b64 {tmp, %r217}, %rd8; }
	xor.b32  	%r218, %r217, -136515619;
	mul.lo.s32 	%r3, %r218, -1703105765;
	add.s32 	%r219, %r2, %r3;
	add.s32 	%r703, %r219, 6615241;
	mov.u32 	%r5, %tid.x;
	setp.ne.s32 	%p1, %r5, 0;
	@%p1 bra 	$L__BB0_2;
	mov.b32 	%r220, 1065353216;
	st.shared.u32 	[_ZZ6kernelILi128EEvPfS0_S0_lE1w], %r220;
	st.shared.u32 	[_ZZ6kernelILi128EEvPfS0_S0_lE1w+4], %r220;
	st.shared.u32 	[_ZZ6kernelILi128EEvPfS0_S0_lE1w+8], %r220;
	st.shared.u32 	[_ZZ6kernelILi128EEvPfS0_S0_lE1w+12], %r220;
	st.shared.u32 	[_ZZ6kernelILi128EEvPfS0_S0_lE1w+16], %r220;
	st.shared.u32 	[_ZZ6kernelILi128EEvPfS0_S0_lE1w+20], %r220;
$L__BB0_2:
	mul.lo.s32 	%r222, %r1, 6000;
	mul.wide.u32 	%rd9, %r222, 4;
	add.s64 	%rd2, %rd1, %rd9;
	shl.b32 	%r223, %r5, 2;
	mov.u32 	%r224, _ZZ6kernelILi128EEvPfS0_S0_lE7indices;
	add.s32 	%r6, %r224, %r223;
	mov.u32 	%r225, _ZZ6kernelILi128EEvPfS0_S0_lE9residuals;
	add.s32 	%r7, %r225, %r223;
	add.s32 	%r8, %r5, -1;
	add.s32 	%r9, %r5, 2;
	add.s32 	%r10, %r5, 4;
	add.s32 	%r11, %r5, 1;
	and.b32  	%r12, %r5, 7;
	add.s32 	%r13, %r5, 8;
	add.s32 	%r14, %r5, 3;
	and.b32  	%r15, %r5, 15;
	add.s32 	%r16, %r5, 16;
	add.s32 	%r17, %r5, 7;
	add.s32 	%r18, %r5, 32;
	add.s32 	%r19, %r5, 15;
	and.b32  	%r20, %r5, 63;
	add.s32 	%r21, %r5, 64;
	add.s32 	%r22, %r5, 31;
	and.b32  	%r23, %r5, 127;
	add.s32 	%r24, %r5, 128;
	add.s32 	%r25, %r5, 63;
	mov.u32 	%r226, _ZZ6kernelILi128EEvPfS0_S0_lE30shared_float_batch_size_buffer;
	add.s32 	%r26, %r226, %r223;
	mov.u32 	%r227, _ZZ6kernelILi128EEvPfS0_S0_lE28shared_int_batch_size_buffer;
	add.s32 	%r27, %r227, %r223;
	and.b32  	%r228, %r223, 3968;
	add.s32 	%r28, %r225, %r228;
	add.s32 	%r29, %r5, -2;
	add.s32 	%r30, %r5, 6;
	add.s32 	%r31, %r5, 5;
	add.s32 	%r32, %r5, 14;
	add.s32 	%r33, %r5, 13;
	add.s32 	%r34, %r5, 12;
	add.s32 	%r35, %r5, 30;
	add.s32 	%r36, %r5, 29;
	add.s32 	%r37, %r5, 28;
	add.s32 	%r38, %r5, 62;
	add.s32 	%r39, %r5, 61;
	add.s32 	%r40, %r5, 60;
	mov.u32 	%r229, _ZZ6kernelILi128EEvPfS0_S0_lE8gradient;
	add.s32 	%r41, %r229, %r223;
	add.s32 	%r704, %r2, 5783321;
	xor.b32  	%r705, %r3, 88675123;
	add.s32 	%r706, %r3, 521288629;
	xor.b32  	%r707, %r2, 362436069;
	add.s32 	%r708, %r2, 123456789;
	mul.lo.s32 	%r230, %r1, 1000;
	cvt.u64.u32 	%rd3, %r230;
	cvta.to.global.u64 	%rd4, %rd5;
	mov.b32 	%r702, -1;
$L__BB0_3:
	mov.u32 	%r50, %r707;
	mov.u32 	%r707, %r706;
	mov.u32 	%r706, %r705;
	mov.u32 	%r705, %r704;
	and.b32  	%r231, %r5, 1;
	setp.eq.b32 	%p2, %r231, 1;
	not.pred 	%p3, %p2;
	shr.u32 	%r232, %r708, 2;
	xor.b32  	%r233, %r232, %r708;
	shl.b32 	%r234, %r705, 4;
	shl.b32 	%r235, %r233, 1;
	xor.b32  	%r236, %r234, %r235;
	xor.b32  	%r237, %r236, %r705;
	xor.b32  	%r704, %r237, %r233;
	add.s32 	%r703, %r703, 362437;
	add.s32 	%r238, %r704, %r703;
	cvt.rn.f32.u32 	%f18, %r238;
	fma.rn.f32 	%f19, %f18, 0f2F800000, 0f2F000000;
	mul.f32 	%f20, %f19, 0f447A0000;
	cvt.rzi.s32.f32 	%r239, %f20;
	add.s32 	%r240, %r239, %r5;
	mul.hi.u32 	%r241, %r240, 274877907;
	shr.u32 	%r242, %r241, 6;
	mul.lo.s32 	%r243, %r242, 1000;
	sub.s32 	%r56, %r240, %r243;
	st.shared.u32 	[%r6], %r56;
	cvt.u64.u32 	%rd10, %r56;
	add.s64 	%rd11, %rd10, %rd3;
	shl.b64 	%rd12, %rd11, 2;
	add.s64 	%rd13, %rd4, %rd12;
	ld.global.f32 	%f21, [%rd13];
	mul.wide.u32 	%rd14, %r56, 4;
	add.s64 	%rd15, %rd2, %rd14;
	ld.global.f32 	%f22, [%rd15];
	ld.shared.f32 	%f23, [_ZZ6kernelILi128EEvPfS0_S0_lE1w];
	mul.f32 	%f24, %f22, %f23;
	sub.f32 	%f25, %f24, %f21;
	ld.global.f32 	%f26, [%rd15+4000];
	ld.shared.f32 	%f27, [_ZZ6kernelILi128EEvPfS0_S0_lE1w+4];
	fma.rn.f32 	%f28, %f26, %f27, %f25;
	ld.global.f32 	%f29, [%rd15+8000];
	ld.shared.f32 	%f30, [_ZZ6kernelILi128EEvPfS0_S0_lE1w+8];
	fma.rn.f32 	%f31, %f29, %f30, %f28;
	ld.global.f32 	%f32, [%rd15+12000];
	ld.shared.f32 	%f33, [_ZZ6kernelILi128EEvPfS0_S0_lE1w+12];
	fma.rn.f32 	%f34, %f32, %f33, %f31;
	ld.global.f32 	%f35, [%rd15+16000];
	ld.shared.f32 	%f36, [_ZZ6kernelILi128EEvPfS0_S0_lE1w+16];
	fma.rn.f32 	%f37, %f35, %f36, %f34;
	ld.global.f32 	%f38, [%rd15+20000];
	ld.shared.f32 	%f39, [_ZZ6kernelILi128EEvPfS0_S0_lE1w+20];
	fma.rn.f32 	%f1, %f38, %f39, %f37;
	st.shared.f32 	[%r7], %f1;
	@%p3 bra 	$L__BB0_6;
	abs.f32 	%f40, %f1;
	ld.shared.f32 	%f2, [%r7+-4];
	abs.f32 	%f41, %f2;
	setp.geu.f32 	%p4, %f40, %f41;
	@%p4 bra 	$L__BB0_6;
	st.shared.f32 	[%r7], %f2;
	st.shared.f32 	[%r7+-4], %f1;
	ld.shared.u32 	%r244, [%r6+-4];
	st.shared.u32 	[%r6], %r244;
	st.shared.u32 	[%r6+-4], %r56;
$L__BB0_6:
	and.b32  	%r245, %r5, 3;
	setp.ne.s32 	%p5, %r245, 0;
	bar.sync 	0;
	@%p5 bra 	$L__BB0_34;
	mov.b32 	%r709, 0;
	mov.u32 	%r710, %r11;
	mov.u32 	%r65, %r5;
	mov.u32 	%r712, %r9;
	mov.u32 	%r713, %r5;
$L__BB0_8:
	mov.u32 	%r61, %r713;
	mov.u32 	%r58, %r710;
	mov.u32 	%r57, %r709;
	shl.b32 	%r247, %r65, 2;
	mov.u32 	%r248, _ZZ6kernelILi128EEvPfS0_S0_lE9residuals;
	add.s32 	%r249, %r248, %r247;
	ld.shared.f32 	%f3, [%r249];
	abs.f32 	%f42, %f3;
	shl.b32 	%r250, %r712, 2;
	add.s32 	%r251, %r248, %r250;
	ld.shared.f32 	%f4, [%r251];
	abs.f32 	%f43, %f4;
	setp.geu.f32 	%p6, %f42, %f43;
	@%p6 bra 	$L__BB0_10;
	shl.b32 	%r259, %r61, 2;
	mov.u32 	%r260, _ZZ6kernelILi128EEvPfS0_S0_lE30shared_float_batch_size_buffer;
	add.s32 	%r261, %r260, %r259;
	st.shared.f32 	[%r261], %f3;
	shl.b32 	%r262, %r65, 2;
	mov.u32 	%r263, _ZZ6kernelILi128EEvPfS0_S0_lE7indices;
	add.s32 	%r264, %r263, %r262;
	ld.shared.u32 	%r265, [%r264];
	mov.u32 	%r266, _ZZ6kernelILi128EEvPfS0_S0_lE28shared_int_batch_size_buffer;
	add.s32 	%r267, %r266, %r259;
	st.shared.u32 	[%r267], %r265;
	add.s32 	%r65, %r65, 1;
	bra.uni 	$L__BB0_11;
$L__BB0_10:
	shl.b32 	%r252, %r57, 2;
	add.s32 	%r253, %r26, %r252;
	st.shared.f32 	[%r253], %f4;
	shl.b32 	%r254, %r712, 2;
	mov.u32 	%r255, _ZZ6kernelILi128EEvPfS0_S0_lE7indices;
	add.s32 	%r256, %r255, %r254;
	ld.shared.u32 	%r257, [%r256];
	add.s32 	%r258, %r27, %r252;
	st.shared.u32 	[%r258], %r257;
	add.s32 	%r712, %r712, 1;
$L__BB0_11:
	add.s32 	%r713, %r61, 1;
	setp.ne.s32 	%p7, %r65, %r9;
	setp.ne.s32 	%p8, %r712, %r10;
	and.pred  	%p9, %p7, %p8;
	add.s32 	%r710, %r61, 2;
	add.s32 	%r709, %r57, 1;
	@%p9 bra 	$L__BB0_8;
	@%p7 bra 	$L__BB0_20;
	setp.gt.u32 	%p23, %r5, %r61;
	@%p23 bra 	$L__BB0_34;
	and.b32  	%r69, %r57, 3;
	setp.eq.s32 	%p24, %r69, 3;
	mov.u32 	%r716, %r5;
	@%p24 bra 	$L__BB0_18;
	ld.shared.f32 	%f58, [%r26];
	st.shared.f32 	[%r7], %f58;
	ld.shared.u32 	%r300, [%r27];
	st.shared.u32 	[%r6], %r300;
	setp.eq.s32 	%p25, %r69, 0;
	mov.u32 	%r716, %r11;
	@%p25 bra 	$L__BB0_18;
	ld.shared.f32 	%f59, [%r26+4];
	st.shared.f32 	[%r7+4], %f59;
	ld.shared.u32 	%r301, [%r27+4];
	st.shared.u32 	[%r6+4], %r301;
	setp.eq.s32 	%p26, %r69, 1;
	mov.u32 	%r716, %r9;
	@%p26 bra 	$L__BB0_18;
	ld.shared.f32 	%f60, [%r26+8];
	st.shared.f32 	[%r7+8], %f60;
	ld.shared.u32 	%r302, [%r27+8];
	st.shared.u32 	[%r6+8], %r302;
	mov.u32 	%r716, %r14;
$L__BB0_18:
	setp.lt.u32 	%p27, %r57, 3;
	@%p27 bra 	$L__BB0_34;
$L__BB0_19:
	shl.b32 	%r303, %r716, 2;
	mov.u32 	%r304, _ZZ6kernelILi128EEvPfS0_S0_lE30shared_float_batch_size_buffer;
	add.s32 	%r305, %r304, %r303;
	ld.shared.f32 	%f61, [%r305];
	mov.u32 	%r306, _ZZ6kernelILi128EEvPfS0_S0_lE9residuals;
	add.s32 	%r307, %r306, %r303;
	st.shared.f32 	[%r307], %f61;
	mov.u32 	%r308, _ZZ6kernelILi128EEvPfS0_S0_lE28shared_int_batch_size_buffer;
	add.s32 	%r309, %r308, %r303;
	ld.shared.u32 	%r310, [%r309];
	mov.u32 	%r311, _ZZ6kernelILi128EEvPfS0_S0_lE7indices;
	add.s32 	%r312, %r311, %r303;
	st.shared.u32 	[%r312], %r310;
	ld.shared.f32 	%f62, [%r305+4];
	st.shared.f32 	[%r307+4], %f62;
	ld.shared.u32 	%r313, [%r309+4];
	st.shared.u32 	[%r312+4], %r313;
	ld.shared.f32 	%f63, [%r305+8];
	st.shared.f32 	[%r307+8], %f63;
	ld.shared.u32 	%r314, [%r309+8];
	st.shared.u32 	[%r312+8], %r314;
	ld.shared.f32 	%f64, [%r305+12];
	st.shared.f32 	[%r307+12], %f64;
	ld.shared.u32 	%r315, [%r309+12];
	st.shared.u32 	[%r312+12], %r315;
	add.s32 	%r716, %r716, 4;
	setp.eq.s32 	%p28, %r716, %r58;
	@%p28 bra 	$L__BB0_34;
	bra.uni 	$L__BB0_19;
$L__BB0_20:
	setp.lt.s32 	%p11, %r11, %r65;
	@%p11 bra 	$L__BB0_26;
	sub.s32 	%r269, 2, %r65;
	and.b32  	%r73, %r269, 3;
	setp.eq.s32 	%p12, %r73, 0;
	mov.u32 	%r718, %r11;
	@%p12 bra 	$L__BB0_25;
	ld.shared.f32 	%f44, [%r7+4];
	st.shared.f32 	[%r7+12], %f44;
	ld.shared.u32 	%r270, [%r6+4];
	st.shared.u32 	[%r6+12], %r270;
	setp.eq.s32 	%p13, %r73, 1;
	mov.u32 	%r718, %r5;
	@%p13 bra 	$L__BB0_25;
	ld.shared.f32 	%f45, [%r7];
	st.shared.f32 	[%r7+8], %f45;
	ld.shared.u32 	%r271, [%r6];
	st.shared.u32 	[%r6+8], %r271;
	setp.eq.s32 	%p14, %r73, 2;
	mov.u32 	%r718, %r8;
	@%p14 bra 	$L__BB0_25;
	ld.shared.f32 	%f46, [%r7+-4];
	st.shared.f32 	[%r7+4], %f46;
	ld.shared.u32 	%r272, [%r6+-4];
	st.shared.u32 	[%r6+4], %r272;
	mov.u32 	%r718, %r29;
$L__BB0_25:
	sub.s32 	%r273, %r11, %r65;
	setp.lt.u32 	%p15, %r273, 3;
	@%p15 bra 	$L__BB0_26;
	bra.uni 	$L__BB0_227;
$L__BB0_26:
	setp.gt.u32 	%p17, %r5, %r61;
	@%p17 bra 	$L__BB0_34;
	and.b32  	%r75, %r57, 3;
	setp.eq.s32 	%p18, %r75, 3;
	mov.u32 	%r719, %r5;
	@%p18 bra 	$L__BB0_31;
	ld.shared.f32 	%f51, [%r26];
	st.shared.f32 	[%r7], %f51;
	ld.shared.u32 	%r284, [%r27];
	st.shared.u32 	[%r6], %r284;
	setp.eq.s32 	%p19, %r75, 0;
	mov.u32 	%r719, %r11;
	@%p19 bra 	$L__BB0_31;
	ld.shared.f32 	%f52, [%r26+4];
	st.shared.f32 	[%r7+4], %f52;
	ld.shared.u32 	%r285, [%r27+4];
	st.shared.u32 	[%r6+4], %r285;
	setp.eq.s32 	%p20, %r75, 1;
	mov.u32 	%r719, %r9;
	@%p20 bra 	$L__BB0_31;
	ld.shared.f32 	%f53, [%r26+8];
	st.shared.f32 	[%r7+8], %f53;
	ld.shared.u32 	%r286, [%r27+8];
	st.shared.u32 	[%r6+8], %r286;
	mov.u32 	%r719, %r14;
$L__BB0_31:
	setp.lt.u32 	%p21, %r57, 3;
	@%p21 bra 	$L__BB0_34;
	sub.s32 	%r725, %r719, %r58;
	shl.b32 	%r287, %r719, 2;
	mov.u32 	%r288, _ZZ6kernelILi128EEvPfS0_S0_lE30shared_float_batch_size_buffer;
	add.s32 	%r289, %r288, %r287;
	add.s32 	%r724, %r289, 8;
	mov.u32 	%r290, _ZZ6kernelILi128EEvPfS0_S0_lE9residuals;
	add.s32 	%r291, %r290, %r287;
	add.s32 	%r723, %r291, 8;
	mov.u32 	%r292, _ZZ6kernelILi128EEvPfS0_S0_lE28shared_int_batch_size_buffer;
	add.s32 	%r293, %r292, %r287;
	add.s32 	%r722, %r293, 8;
	mov.u32 	%r294, _ZZ6kernelILi128EEvPfS0_S0_lE7indices;
	add.s32 	%r295, %r294, %r287;
	add.s32 	%r721, %r295, 8;
$L__BB0_33:
	ld.shared.f32 	%f54, [%r724+-8];
	st.shared.f32 	[%r723+-8], %f54;
	ld.shared.u32 	%r296, [%r722+-8];
	st.shared.u32 	[%r721+-8], %r296;
	ld.shared.f32 	%f55, [%r724+-4];
	st.shared.f32 	[%r723+-4], %f55;
	ld.shared.u32 	%r297, [%r722+-4];
	st.shared.u32 	[%r721+-4], %r297;
	ld.shared.f32 	%f56, [%r724];
	st.shared.f32 	[%r723], %f56;
	ld.shared.u32 	%r298, [%r722];
	st.shared.u32 	[%r721], %r298;
	ld.shared.f32 	%f57, [%r724+4];
	st.shared.f32 	[%r723+4], %f57;
	ld.shared.u32 	%r299, [%r722+4];
	st.shared.u32 	[%r721+4], %r299;
	add.s32 	%r725, %r725, 4;
	add.s32 	%r724, %r724, 16;
	add.s32 	%r723, %r723, 16;
	add.s32 	%r722, %r722, 16;
	add.s32 	%r721, %r721, 16;
	setp.ne.s32 	%p22, %r725, 0;
	@%p22 bra 	$L__BB0_33;
$L__BB0_34:
	setp.ne.s32 	%p29, %r12, 0;
	bar.sync 	0;
	@%p29 bra 	$L__BB0_61;
	mov.b32 	%r726, 0;
	mov.u32 	%r727, %r11;
	mov.u32 	%r728, %r5;
	mov.u32 	%r729, %r10;
	mov.u32 	%r101, %r5;
$L__BB0_36:
	mov.u32 	%r96, %r728;
	mov.u32 	%r95, %r727;
	mov.u32 	%r94, %r726;
	shl.b32 	%r317, %r101, 2;
	mov.u32 	%r318, _ZZ6kernelILi128EEvPfS0_S0_lE9residuals;
	add.s32 	%r319, %r318, %r317;
	ld.shared.f32 	%f5, [%r319];
	abs.f32 	%f65, %f5;
	shl.b32 	%r320, %r729, 2;
	add.s32 	%r321, %r318, %r320;
	ld.shared.f32 	%f6, [%r321];
	abs.f32 	%f66, %f6;
	setp.geu.f32 	%p30, %f65, %f66;
	@%p30 bra 	$L__BB0_38;
	shl.b32 	%r329, %r96, 2;
	mov.u32 	%r330, _ZZ6kernelILi128EEvPfS0_S0_lE30shared_float_batch_size_buffer;
	add.s32 	%r331, %r330, %r329;
	st.shared.f32 	[%r331], %f5;
	shl.b32 	%r332, %r101, 2;
	mov.u32 	%r333, _ZZ6kernelILi128EEvPfS0_S0_lE7indices;
	add.s32 	%r334, %r333, %r332;
	ld.shared.u32 	%r335, [%r334];
	mov.u32 	%r336, _ZZ6kernelILi128EEvPfS0_S0_lE28shared_int_batch_size_buffer;
	add.s32 	%r337, %r336, %r329;
	st.shared.u32 	[%r337], %r335;
	add.s32 	%r101, %r101, 1;
	bra.uni 	$L__BB0_39;
$L__BB0_38:
	shl.b32 	%r322, %r94, 2;
	add.s32 	%r323, %r26, %r322;
	st.shared.f32 	[%r323], %f6;
	shl.b32 	%r324, %r729, 2;
	mov.u32 	%r325, _ZZ6kernelILi128EEvPfS0_S0_lE7indices;
	add.s32 	%r326, %r325, %r324;
	ld.shared.u32 	%r327, [%r326];
	add.s32 	%r328, %r27, %r322;
	st.shared.u32 	[%r328], %r327;
	add.s32 	%r729, %r729, 1;
$L__BB0_39:
	add.s32 	%r728, %r96, 1;
	setp.ne.s32 	%p31, %r101, %r10;
	setp.ne.s32 	%p32, %r729, %r13;
	and.pred  	%p33, %p31, %p32;
	add.s32 	%r727, %r96, 2;
	add.s32 	%r726, %r94, 1;
	@%p33 bra 	$L__BB0_36;
	@%p31 bra 	$L__BB0_48;
	setp.gt.u32 	%p47, %r5, %r96;
	@%p47 bra 	$L__BB0_61;
	and.b32  	%r106, %r94, 3;
	setp.eq.s32 	%p48, %r106, 3;
	mov.u32 	%r733, %r5;
	@%p48 bra 	$L__BB0_46;
	ld.shared.f32 	%f81, [%r26];
	st.shared.f32 	[%r7], %f81;
	ld.shared.u32 	%r370, [%r27];
	st.shared.u32 	[%r6], %r370;
	setp.eq.s32 	%p49, %r106, 0;
	mov.u32 	%r733, %r11;
	@%p49 bra 	$L__BB0_46;
	ld.shared.f32 	%f82, [%r26+4];
	st.shared.f32 	[%r7+4], %f82;
	ld.shared.u32 	%r371, [%r27+4];
	st.shared.u32 	[%r6+4], %r371;
	setp.eq.s32 	%p50, %r106, 1;
	mov.u32 	%r733, %r9;
	@%p50 bra 	$L__BB0_46;
	ld.shared.f32 	%f83, [%r26+8];
	st.shared.f32 	[%r7+8], %f83;
	ld.shared.u32 	%r372, [%r27+8];
	st.shared.u32 	[%r6+8], %r372;
	mov.u32 	%r733, %r14;
$L__BB0_46:
	setp.lt.u32 	%p51, %r94, 3;
	@%p51 bra 	$L__BB0_61;
$L__BB0_47:
	shl.b32 	%r373, %r733, 2;
	mov.u32 	%r374, _ZZ6kernelILi128EEvPfS0_S0_lE30shared_float_batch_size_buffer;
	add.s32 	%r375, %r374, %r373;
	ld.shared.f32 	%f84, [%r375];
	mov.u32 	%r376, _ZZ6kernelILi128EEvPfS0_S0_lE9residuals;
	add.s32 	%r377, %r376, %r373;
	st.shared.f32 	[%r377], %f84;
	mov.u32 	%r378, _ZZ6kernelILi128EEvPfS0_S0_lE28shared_int_batch_size_buffer;
	add.s32 	%r379, %r378, %r373;
	ld.shared.u32 	%r380, [%r379];
	mov.u32 	%r381, _ZZ6kernelILi128EEvPfS0_S0_lE7indices;
	add.s32 	%r382, %r381, %r373;
	st.shared.u32 	[%r382], %r380;
	ld.shared.f32 	%f85, [%r375+4];
	st.shared.f32 	[%r377+4], %f85;
	ld.shared.u32 	%r383, [%r379+4];
	st.shared.u32 	[%r382+4], %r383;
	ld.shared.f32 	%f86, [%r375+8];
	st.shared.f32 	[%r377+8], %f86;
	ld.shared.u32 	%r384, [%r379+8];
	st.shared.u32 	[%r382+8], %r384;
	ld.shared.f32 	%f87, [%r375+12];
	st.shared.f32 	[%r377+12], %f87;
	ld.shared.u32 	%r385, [%r379+12];
	st.shared.u32 	[%r382+12], %r385;
	add.s32 	%r733, %r733, 4;
	setp.eq.s32 	%p52, %r733, %r95;
	@%p52 bra 	$L__BB0_61;
	bra.uni 	$L__BB0_47;
$L__BB0_48:
	setp.lt.s32 	%p35, %r14, %r101;
	@%p35 bra 	$L__BB0_54;
	neg.s32 	%r339, %r101;
	and.b32  	%r110, %r339, 3;
	setp.eq.s32 	%p36, %r110, 0;
	mov.u32 	%r735, %r14;
	@%p36 bra 	$L__BB0_53;
	ld.shared.f32 	%f67, [%r7+12];
	st.shared.f32 	[%r7+28], %f67;
	ld.shared.u32 	%r340, [%r6+12];
	st.shared.u32 	[%r6+28], %r340;
	setp.eq.s32 	%p37, %r110, 1;
	mov.u32 	%r735, %r9;
	@%p37 bra 	$L__BB0_53;
	ld.shared.f32 	%f68, [%r7+8];
	st.shared.f32 	[%r7+24], %f68;
	ld.shared.u32 	%r341, [%r6+8];
	st.shared.u32 	[%r6+24], %r341;
	setp.eq.s32 	%p38, %r110, 2;
	mov.u32 	%r735, %r11;
	@%p38 bra 	$L__BB0_53;
	ld.shared.f32 	%f69, [%r7+4];
	st.shared.f32 	[%r7+20], %f69;
	ld.shared.u32 	%r342, [%r6+4];
	st.shared.u32 	[%r6+20], %r342;
	mov.u32 	%r735, %r5;
$L__BB0_53:
	sub.s32 	%r343, %r14, %r101;
	setp.lt.u32 	%p39, %r343, 3;
	@%p39 bra 	$L__BB0_54;
	bra.uni 	$L__BB0_228;
$L__BB0_54:
	setp.gt.u32 	%p41, %r5, %r96;
	@%p41 bra 	$L__BB0_61;
	and.b32  	%r112, %r94, 3;
	setp.eq.s32 	%p42, %r112, 3;
	mov.u32 	%r736, %r5;
	@%p42 bra 	$L__BB0_59;
	ld.shared.f32 	%f74, [%r26];
	st.shared.f32 	[%r7], %f74;
	ld.shared.u32 	%r354, [%r27];
	st.shared.u32 	[%r6], %r354;
	setp.eq.s32 	%p43, %r112, 0;
	mov.u32 	%r736, %r11;
	@%p43 bra 	$L__BB0_59;
	ld.shared.f32 	%f75, [%r26+4];
	st.shared.f32 	[%r7+4], %f75;
	ld.shared.u32 	%r355, [%r27+4];
	st.shared.u32 	[%r6+4], %r355;
	setp.eq.s32 	%p44, %r112, 1;
	mov.u32 	%r736, %r9;
	@%p44 bra 	$L__BB0_59;
	ld.shared.f32 	%f76, [%r26+8];
	st.shared.f32 	[%r7+8], %f76;
	ld.shared.u32 	%r356, [%r27+8];
	st.shared.u32 	[%r6+8], %r356;
	mov.u32 	%r736, %r14;
$L__BB0_59:
	setp.lt.u32 	%p45, %r94, 3;
	@%p45 bra 	$L__BB0_61;
$L__BB0_60:
	shl.b32 	%r357, %r736, 2;
	mov.u32 	%r358, _ZZ6kernelILi128EEvPfS0_S0_lE30shared_float_batch_size_buffer;
	add.s32 	%r359, %r358, %r357;
	ld.shared.f32 	%f77, [%r359];
	mov.u32 	%r360, _ZZ6kernelILi128EEvPfS0_S0_lE9residuals;
	add.s32 	%r361, %r360, %r357;
	st.shared.f32 	[%r361], %f77;
	mov.u32 	%r362, _ZZ6kernelILi128EEvPfS0_S0_lE28shared_int_batch_size_buffer;
	add.s32 	%r363, %r362, %r357;
	ld.shared.u32 	%r364, [%r363];
	mov.u32 	%r365, _ZZ6kernelILi128EEvPfS0_S0_lE7indices;
	add.s32 	%r366, %r365, %r357;
	st.shared.u32 	[%r366], %r364;
	ld.shared.f32 	%f78, [%r359+4];
	st.shared.f32 	[%r361+4], %f78;
	ld.shared.u32 	%r367, [%r363+4];
	st.shared.u32 	[%r366+4], %r367;
	ld.shared.f32 	%f79, [%r359+8];
	st.shared.f32 	[%r361+8], %f79;
	ld.shared.u32 	%r368, [%r363+8];
	st.shared.u32 	[%r366+8], %r368;
	ld.shared.f32 	%f80, [%r359+12];
	st.shared.f32 	[%r361+12], %f80;
	ld.shared.u32 	%r369, [%r363+12];
	st.shared.u32 	[%r366+12], %r369;
	add.s32 	%r736, %r736, 4;
	setp.ne.s32 	%p46, %r736, %r95;
	@%p46 bra 	$L__BB0_60;
$L__BB0_61:
	setp.ne.s32 	%p53, %r15, 0;
	bar.sync 	0;
	@%p53 bra 	$L__BB0_88;
	mov.b32 	%r739, 0;
	mov.u32 	%r740, %r11;
	mov.u32 	%r741, %r5;
	mov.u32 	%r742, %r13;
	mov.u32 	%r125, %r5;
$L__BB0_63:
	mov.u32 	%r120, %r741;
	mov.u32 	%r119, %r740;
	mov.u32 	%r118, %r739;
	shl.b32 	%r387, %r125, 2;
	mov.u32 	%r388, _ZZ6kernelILi128EEvPfS0_S0_lE9residuals;
	add.s32 	%r389, %r388, %r387;
	ld.shared.f32 	%f7, [%r389];
	abs.f32 	%f88, %f7;
	shl.b32 	%r390, %r742, 2;
	add.s32 	%r391, %r388, %r390;
	ld.shared.f32 	%f8, [%r391];
	abs.f32 	%f89, %f8;
	setp.geu.f32 	%p54, %f88, %f89;
	@%p54 bra 	$L__BB0_65;
	shl.b32 	%r399, %r120, 2;
	mov.u32 	%r400, _ZZ6kernelILi128EEvPfS0_S0_lE30shared_float_batch_size_buffer;
	add.s32 	%r401, %r400, %r399;
	st.shared.f32 	[%r401], %f7;
	shl.b32 	%r402, %r125, 2;
	mov.u32 	%r403, _ZZ6kernelILi128EEvPfS0_S0_lE7indices;
	add.s32 	%r404, %r403, %r402;
	ld.shared.u32 	%r405, [%r404];
	mov.u32 	%r406, _ZZ6kernelILi128EEvPfS0_S0_lE28shared_int_batch_size_buffer;
	add.s32 	%r407, %r406, %r399;
	st.shared.u32 	[%r407], %r405;
	add.s32 	%r125, %r125, 1;
	bra.uni 	$L__BB0_66;
$L__BB0_65:
	shl.b32 	%r392, %r118, 2;
	add.s32 	%r393, %r26, %r392;
	st.shared.f32 	[%r393], %f8;
	shl.b32 	%r394, %r742, 2;
	mov.u32 	%r395, _ZZ6kernelILi128EEvPfS0_S0_lE7indices;
	add.s32 	%r396, %r395, %r394;
	ld.shared.u32 	%r397, [%r396];
	add.s32 	%r398, %r27, %r392;
	st.shared.u32 	[%r398], %r397;
	add.s32 	%r742, %r742, 1;
$L__BB0_66:
	add.s32 	%r741, %r120, 1;
	setp.ne.s32 	%p55, %r125, %r13;
	setp.ne.s32 	%p56, %r742, %r16;
	and.pred  	%p57, %p55, %p56;
	add.s32 	%r740, %r120, 2;
	add.s32 	%r739, %r118, 1;
	@%p57 bra 	$L__BB0_63;
	@%p55 bra 	$L__BB0_75;
	setp.gt.u32 	%p71, %r5, %r120;
	@%p71 bra 	$L__BB0_88;
	and.b32  	%r130, %r118, 3;
	setp.eq.s32 	%p72, %r130, 3;
	mov.u32 	%r746, %r5;
	@%p72 bra 	$L__BB0_73;
	ld.shared.f32 	%f104, [%r26];
	st.shared.f32 	[%r7], %f104;
	ld.shared.u32 	%r440, [%r27];
	st.shared.u32 	[%r6], %r440;
	setp.eq.s32 	%p73, %r130, 0;
	mov.u32 	%r746, %r11;
	@%p73 bra 	$L__BB0_73;
	ld.shared.f32 	%f105, [%r26+4];
	st.shared.f32 	[%r7+4], %f105;
	ld.shared.u32 	%r441, [%r27+4];
	st.shared.u32 	[%r6+4], %r441;
	setp.eq.s32 	%p74, %r130, 1;
	mov.u32 	%r746, %r9;
	@%p74 bra 	$L__BB0_73;
	ld.shared.f32 	%f106, [%r26+8];
	st.shared.f32 	[%r7+8], %f106;
	ld.shared.u32 	%r442, [%r27+8];
	st.shared.u32 	[%r6+8], %r442;
	mov.u32 	%r746, %r14;
$L__BB0_73:
	setp.lt.u32 	%p75, %r118, 3;
	@%p75 bra 	$L__BB0_88;
$L__BB0_74:
	shl.b32 	%r443, %r746, 2;
	mov.u32 	%r444, _ZZ6kernelILi128EEvPfS0_S0_lE30shared_float_batch_size_buffer;
	add.s32 	%r445, %r444, %r443;
	ld.shared.f32 	%f107, [%r445];
	mov.u32 	%r446, _ZZ6kernelILi128EEvPfS0_S0_lE9residuals;
	add.s32 	%r447, %r446, %r443;
	st.shared.f32 	[%r447], %f107;
	mov.u32 	%r448, _ZZ6kernelILi128EEvPfS0_S0_lE28shared_int_batch_size_buffer;
	add.s32 	%r449, %r448, %r443;
	ld.shared.u32 	%r450, [%r449];
	mov.u32 	%r451, _ZZ6kernelILi128EEvPfS0_S0_lE7indices;
	add.s32 	%r452, %r451, %r443;
	st.shared.u32 	[%r452], %r450;
	ld.shared.f32 	%f108, [%r445+4];
	st.shared.f32 	[%r447+4], %f108;
	ld.shared.u32 	%r453, [%r449+4];
	st.shared.u32 	[%r452+4], %r453;
	ld.shared.f32 	%f109, [%r445+8];
	st.shared.f32 	[%r447+8], %f109;
	ld.shared.u32 	%r454, [%r449+8];
	st.shared.u32 	[%r452+8], %r454;
	ld.shared.f32 	%f110, [%r445+12];
	st.shared.f32 	[%r447+12], %f110;
	ld.shared.u32 	%r455, [%r449+12];
	st.shared.u32 	[%r452+12], %r455;
	add.s32 	%r746, %r746, 4;
	setp.eq.s32 	%p76, %r746, %r119;
	@%p76 bra 	$L__BB0_88;
	bra.uni 	$L__BB0_74;
$L__BB0_75:
	setp.lt.s32 	%p59, %r17, %r125;
	@%p59 bra 	$L__BB0_81;
	neg.s32 	%r409, %r125;
	and.b32  	%r134, %r409, 3;
	setp.eq.s32 	%p60, %r134, 0;
	mov.u32 	%r748, %r17;
	@%p60 bra 	$L__BB0_80;
	ld.shared.f32 	%f90, [%r7+28];
	st.shared.f32 	[%r7+60], %f90;
	ld.shared.u32 	%r410, [%r6+28];
	st.shared.u32 	[%r6+60], %r410;
	setp.eq.s32 	%p61, %r134, 1;
	mov.u32 	%r748, %r30;
	@%p61 bra 	$L__BB0_80;
	ld.shared.f32 	%f91, [%r7+24];
	st.shared.f32 	[%r7+56], %f91;
	ld.shared.u32 	%r411, [%r6+24];
	st.shared.u32 	[%r6+56], %r411;
	setp.eq.s32 	%p62, %r134, 2;
	mov.u32 	%r748, %r31;
	@%p62 bra 	$L__BB0_80;
	ld.shared.f32 	%f92, [%r7+20];
	st.shared.f32 	[%r7+52], %f92;
	ld.shared.u32 	%r412, [%r6+20];
	st.shared.u32 	[%r6+52], %r412;
	mov.u32 	%r748, %r10;
$L__BB0_80:
	sub.s32 	%r413, %r17, %r125;
	setp.lt.u32 	%p63, %r413, 3;
	@%p63 bra 	$L__BB0_81;
	bra.uni 	$L__BB0_229;
$L__BB0_81:
	setp.gt.u32 	%p65, %r5, %r120;
	@%p65 bra 	$L__BB0_88;
	and.b32  	%r136, %r118, 3;
	setp.eq.s32 	%p66, %r136, 3;
	mov.u32 	%r749, %r5;
	@%p66 bra 	$L__BB0_86;
	ld.shared.f32 	%f97, [%r26];
	st.shared.f32 	[%r7], %f97;
	ld.shared.u32 	%r424, [%r27];
	st.shared.u32 	[%r6], %r424;
	setp.eq.s32 	%p67, %r136, 0;
	mov.u32 	%r749, %r11;
	@%p67 bra 	$L__BB0_86;
	ld.shared.f32 	%f98, [%r26+4];
	st.shared.f32 	[%r7+4], %f98;
	ld.shared.u32 	%r425, [%r27+4];
	st.shared.u32 	[%r6+4], %r425;
	setp.eq.s32 	%p68, %r136, 1;
	mov.u32 	%r749, %r9;
	@%p68 bra 	$L__BB0_86;
	ld.shared.f32 	%f99, [%r26+8];
	st.shared.f32 	[%r7+8], %f99;
	ld.shared.u32 	%r426, [%r27+8];
	st.shared.u32 	[%r6+8], %r426;
	mov.u32 	%r749, %r14;
$L__BB0_86:
	setp.lt.u32 	%p69, %r118, 3;
	@%p69 bra 	$L__BB0_88;
$L__BB0_87:
	shl.b32 	%r427, %r749, 2;
	mov.u32 	%r428, _ZZ6kernelILi128EEvPfS0_S0_lE30shared_float_batch_size_buffer;
	add.s32 	%r429, %r428, %r427;
	ld.shared.f32 	%f100, [%r429];
	mov.u32 	%r430, _ZZ6kernelILi128EEvPfS0_S0_lE9residuals;
	add.s32 	%r431, %r430, %r427;
	st.shared.f32 	[%r431], %f100;
	mov.u32 	%r432, _ZZ6kernelILi128EEvPfS0_S0_lE28shared_int_batch_size_buffer;
	add.s32 	%r433, %r432, %r427;
	ld.shared.u32 	%r434, [%r433];
	mov.u32 	%r435, _ZZ6kernelILi128EEvPfS0_S0_lE7indices;
	add.s32 	%r436, %r435, %r427;
	st.shared.u32 	[%r436], %r434;
	ld.shared.f32 	%f101, [%r429+4];
	st.shared.f32 	[%r431+4], %f101;
	ld.shared.u32 	%r437, [%r433+4];
	st.shared.u32 	[%r436+4], %r437;
	ld.shared.f32 	%f102, [%r429+8];
	st.shared.f32 	[%r431+8], %f102;
	ld.shared.u32 	%r438, [%r433+8];
	st.shared.u32 	[%r436+8], %r438;
	ld.shared.f32 	%f103, [%r429+12];
	st.shared.f32 	[%r431+12], %f103;
	ld.shared.u32 	%r439, [%r433+12];
	st.shared.u32 	[%r436+12], %r439;
	add.s32 	%r749, %r749, 4;
	setp.ne.s32 	%p70, %r749, %r119;
	@%p70 bra 	$L__BB0_87;
$L__BB0_88:
	and.b32  	%r456, %r5, 31;
	setp.ne.s32 	%p77, %r456, 0;
	bar.sync 	0;
	@%p77 bra 	$L__BB0_115;
	mov.b32 	%r752, 0;
	mov.u32 	%r753, %r11;
	mov.u32 	%r754, %r5;
	mov.u32 	%r755, %r16;
	mov.u32 	%r149, %r5;
$L__BB0_90:
	mov.u32 	%r144, %r754;
	mov.u32 	%r143, %r753;
	mov.u32 	%r142, %r752;
	shl.b32 	%r458, %r149, 2;
	mov.u32 	%r459, _ZZ6kernelILi128EEvPfS0_S0_lE9residuals;
	add.s32 	%r460, %r459, %r458;
	ld.shared.f32 	%f9, [%r460];
	abs.f32 	%f111, %f9;
	shl.b32 	%r461, %r755, 2;
	add.s32 	%r462, %r459, %r461;
	ld.shared.f32 	%f10, [%r462];
	abs.f32 	%f112, %f10;
	setp.geu.f32 	%p78, %f111, %f112;
	@%p78 bra 	$L__BB0_92;
	shl.b32 	%r470, %r144, 2;
	mov.u32 	%r471, _ZZ6kernelILi128EEvPfS0_S0_lE30shared_float_batch_size_buffer;
	add.s32 	%r472, %r471, %r470;
	st.shared.f32 	[%r472], %f9;
	shl.b32 	%r473, %r149, 2;
	mov.u32 	%r474, _ZZ6kernelILi128EEvPfS0_S0_lE7indices;
	add.s32 	%r475, %r474, %r473;
	ld.shared.u32 	%r476, [%r475];
	mov.u32 	%r477, _ZZ6kernelILi128EEvPfS0_S0_lE28shared_int_batch_size_buffer;
	add.s32 	%r478, %r477, %r470;
	st.shared.u32 	[%r478], %r476;
	add.s32 	%r149, %r149, 1;
	bra.uni 	$L__BB0_93;
$L__BB0_92:
	shl.b32 	%r463, %r142, 2;
	add.s32 	%r464, %r26, %r463;
	st.shared.f32 	[%r464], %f10;
	shl.b32 	%r465, %r755, 2;
	mov.u32 	%r466, _ZZ6kernelILi128EEvPfS0_S0_lE7indices;
	add.s32 	%r467, %r466, %r465;
	ld.shared.u32 	%r468, [%r467];
	add.s32 	%r469, %r27, %r463;
	st.shared.u32 	[%r469], %r468;
	add.s32 	%r755, %r755, 1;
$L__BB0_93:
	add.s32 	%r754, %r144, 1;
	setp.ne.s32 	%p79, %r149, %r16;
	setp.ne.s32 	%p80, %r755, %r18;
	and.pred  	%p81, %p79, %p80;
	add.s32 	%r753, %r144, 2;
	add.s32 	%r752, %r142, 1;
	@%p81 bra 	$L__BB0_90;
	@%p79 bra 	$L__BB0_102;
	setp.gt.u32 	%p95, %r5, %r144;
	@%p95 bra 	$L__BB0_115;
	and.b32  	%r154, %r142, 3;
	setp.eq.s32 	%p96, %r154, 3;
	mov.u32 	%r759, %r5;
	@%p96 bra 	$L__BB0_100;
	ld.shared.f32 	%f127, [%r26];
	st.shared.f32 	[%r7], %f127;
	ld.shared.u32 	%r511, [%r27];
	st.shared.u32 	[%r6], %r511;
	setp.eq.s32 	%p97, %r154, 0;
	mov.u32 	%r759, %r11;
	@%p97 bra 	$L__BB0_100;
	ld.shared.f32 	%f128, [%r26+4];
	st.shared.f32 	[%r7+4], %f128;
	ld.shared.u32 	%r512, [%r27+4];
	st.shared.u32 	[%r6+4], %r512;
	setp.eq.s32 	%p98, %r154, 1;
	mov.u32 	%r759, %r9;
	@%p98 bra 	$L__BB0_100;
	ld.shared.f32 	%f129, [%r26+8];
	st.shared.f32 	[%r7+8], %f129;
	ld.shared.u32 	%r513, [%r27+8];
	st.shared.u32 	[%r6+8], %r513;
	mov.u32 	%r759, %r14;
$L__BB0_100:
	setp.lt.u32 	%p99, %r142, 3;
	@%p99 bra 	$L__BB0_115;
$L__BB0_101:
	shl.b32 	%r514, %r759, 2;
	mov.u32 	%r515, _ZZ6kernelILi128EEvPfS0_S0_lE30shared_float_batch_size_buffer;
	add.s32 	%r516, %r515, %r514;
	ld.shared.f32 	%f130, [%r516];
	mov.u32 	%r517, _ZZ6kernelILi128EEvPfS0_S0_lE9residuals;
	add.s32 	%r518, %r517, %r514;
	st.shared.f32 	[%r518], %f130;
	mov.u32 	%r519, _ZZ6kernelILi128EEvPfS0_S0_lE28shared_int_batch_size_buffer;
	add.s32 	%r520, %r519, %r514;
	ld.shared.u32 	%r521, [%r520];
	mov.u32 	%r522, _ZZ6kernelILi128EEvPfS0_S0_lE7indices;
	add.s32 	%r523, %r522, %r514;
	st.shared.u32 	[%r523], %r521;
	ld.shared.f32 	%f131, [%r516+4];
	st.shared.f32 	[%r518+4], %f131;
	ld.shared.u32 	%r524, [%r520+4];
	st.shared.u32 	[%r523+4], %r524;
	ld.shared.f32 	%f132, [%r516+8];
	st.shared.f32 	[%r518+8], %f132;
	ld.shared.u32 	%r525, [%r520+8];
	st.shared.u32 	[%r523+8], %r525;
	ld.shared.f32 	%f133, [%r516+12];
	st.shared.f32 	[%r518+12], %f133;
	ld.shared.u32 	%r526, [%r520+12];
	st.shared.u32 	[%r523+12], %r526;
	add.s32 	%r759, %r759, 4;
	setp.eq.s32 	%p100, %r759, %r143;
	@%p100 bra 	$L__BB0_115;
	bra.uni 	$L__BB0_101;
$L__BB0_102:
	setp.lt.s32 	%p83, %r19, %r149;
	@%p83 bra 	$L__BB0_108;
	neg.s32 	%r480, %r149;
	and.b32  	%r158, %r480, 3;
	setp.eq.s32 	%p84, %r158, 0;
	mov.u32 	%r761, %r19;
	@%p84 bra 	$L__BB0_107;
	ld.shared.f32 	%f113, [%r7+60];
	st.shared.f32 	[%r7+124], %f113;
	ld.shared.u32 	%r481, [%r6+60];
	st.shared.u32 	[%r6+124], %r481;
	setp.eq.s32 	%p85, %r158, 1;
	mov.u32 	%r761, %r32;
	@%p85 bra 	$L__BB0_107;
	ld.shared.f32 	%f114, [%r7+56];
	st.shared.f32 	[%r7+120], %f114;
	ld.shared.u32 	%r482, [%r6+56];
	st.shared.u32 	[%r6+120], %r482;
	setp.eq.s32 	%p86, %r158, 2;
	mov.u32 	%r761, %r33;
	@%p86 bra 	$L__BB0_107;
	ld.shared.f32 	%f115, [%r7+52];
	st.shared.f32 	[%r7+116], %f115;
	ld.shared.u32 	%r483, [%r6+52];
	st.shared.u32 	[%r6+116], %r483;
	mov.u32 	%r761, %r34;
$L__BB0_107:
	sub.s32 	%r484, %r19, %r149;
	setp.lt.u32 	%p87, %r484, 3;
	@%p87 bra 	$L__BB0_108;
	bra.uni 	$L__BB0_230;
$L__BB0_108:
	setp.gt.u32 	%p89, %r5, %r144;
	@%p89 bra 	$L__BB0_115;
	and.b32  	%r160, %r142, 3;
	setp.eq.s32 	%p90, %r160, 3;
	mov.u32 	%r762, %r5;
	@%p90 bra 	$L__BB0_113;
	ld.shared.f32 	%f120, [%r26];
	st.shared.f32 	[%r7], %f120;
	ld.shared.u32 	%r495, [%r27];
	st.shared.u32 	[%r6], %r495;
	setp.eq.s32 	%p91, %r160, 0;
	mov.u32 	%r762, %r11;
	@%p91 bra 	$L__BB0_113;
	ld.shared.f32 	%f121, [%r26+4];
	st.shared.f32 	[%r7+4], %f121;
	ld.shared.u32 	%r496, [%r27+4];
	st.shared.u32 	[%r6+4], %r496;
	setp.eq.s32 	%p92, %r160, 1;
	mov.u32 	%r762, %r9;
	@%p92 bra 	$L__BB0_113;
	ld.shared.f32 	%f122, [%r26+8];
	st.shared.f32 	[%r7+8], %f122;
	ld.shared.u32 	%r497, [%r27+8];
	st.shared.u32 	[%r6+8], %r497;
	mov.u32 	%r762, %r14;
$L__BB0_113:
	setp.lt.u32 	%p93, %r142, 3;
	@%p93 bra 	$L__BB0_115;
$L__BB0_114:
	shl.b32 	%r498, %r762, 2;
	mov.u32 	%r499, _ZZ6kernelILi128EEvPfS0_S0_lE30shared_float_batch_size_buffer;
	add.s32 	%r500, %r499, %r498;
	ld.shared.f32 	%f123, [%r500];
	mov.u32 	%r501, _ZZ6kernelILi128EEvPfS0_S0_lE9residuals;
	add.s32 	%r502, %r501, %r498;
	st.shared.f32 	[%r502], %f123;
	mov.u32 	%r503, _ZZ6kernelILi128EEvPfS0_S0_lE28shared_int_batch_size_buffer;
	add.s32 	%r504, %r503, %r498;
	ld.shared.u32 	%r505, [%r504];
	mov.u32 	%r506, _ZZ6kernelILi128EEvPfS0_S0_lE7indices;
	add.s32 	%r507, %r506, %r498;
	st.shared.u32 	[%r507], %r505;
	ld.shared.f32 	%f124, [%r500+4];
	st.shared.f32 	[%r502+4], %f124;
	ld.shared.u32 	%r508, [%r504+4];
	st.shared.u32 	[%r507+4], %r508;
	ld.shared.f32 	%f125, [%r500+8];
	st.shared.f32 	[%r502+8], %f125;
	ld.shared.u32 	%r509, [%r504+8];
	st.shared.u32 	[%r507+8], %r509;
	ld.shared.f32 	%f126, [%r500+12];
	st.shared.f32 	[%r502+12], %f126;
	ld.shared.u32 	%r510, [%r504+12];
	st.shared.u32 	[%r507+12], %r510;
	add.s32 	%r762, %r762, 4;
	setp.ne.s32 	%p94, %r762, %r143;
	@%p94 bra 	$L__BB0_114;
$L__BB0_115:
	setp.ne.s32 	%p101, %r20, 0;
	bar.sync 	0;
	@%p101 bra 	$L__BB0_142;
	mov.b32 	%r765, 0;
	mov.u32 	%r766, %r11;
	mov.u32 	%r767, %r5;
	mov.u32 	%r768, %r18;
	mov.u32 	%r173, %r5;
$L__BB0_117:
	mov.u32 	%r168, %r767;
	mov.u32 	%r167, %r766;
	mov.u32 	%r166, %r765;
	shl.b32 	%r528, %r173, 2;
	mov.u32 	%r529, _ZZ6kernelILi128EEvPfS0_S0_lE9residuals;
	add.s32 	%r530, %r529, %r528;
	ld.shared.f32 	%f11, [%r530];
	abs.f32 	%f134, %f11;
	shl.b32 	%r531, %r768, 2;
	add.s32 	%r532, %r529, %r531;
	ld.shared.f32 	%f12, [%r532];
	abs.f32 	%f135, %f12;
	setp.geu.f32 	%p102, %f134, %f135;
	@%p102 bra 	$L__BB0_119;
	shl.b32 	%r540, %r168, 2;
	mov.u32 	%r541, _ZZ6kernelILi128EEvPfS0_S0_lE30shared_float_batch_size_buffer;
	add.s32 	%r542, %r541, %r540;
	st.shared.f32 	[%r542], %f11;
	shl.b32 	%r543, %r173, 2;
	mov.u32 	%r544, _ZZ6kernelILi128EEvPfS0_S0_lE7indices;
	add.s32 	%r545, %r544, %r543;
	ld.shared.u32 	%r546, [%r545];
	mov.u32 	%r547, _ZZ6kernelILi128EEvPfS0_S0_lE28shared_int_batch_size_buffer;
	add.s32 	%r548, %r547, %r540;
	st.shared.u32 	[%r548], %r546;
	add.s32 	%r173, %r173, 1;
	bra.uni 	$L__BB0_120;
$L__BB0_119:
	shl.b32 	%r533, %r166, 2;
	add.s32 	%r534, %r26, %r533;
	st.shared.f32 	[%r534], %f12;
	shl.b32 	%r535, %r768, 2;
	mov.u32 	%r536, _ZZ6kernelILi128EEvPfS0_S0_lE7indices;
	add.s32 	%r537, %r536, %r535;
	ld.shared.u32 	%r538, [%r537];
	add.s32 	%r539, %r27, %r533;
	st.shared.u32 	[%r539], %r538;
	add.s32 	%r768, %r768, 1;
$L__BB0_120:
	add.s32 	%r767, %r168, 1;
	setp.ne.s32 	%p103, %r173, %r18;
	setp.ne.s32 	%p104, %r768, %r21;
	and.pred  	%p105, %p103, %p104;
	add.s32 	%r766, %r168, 2;
	add.s32 	%r765, %r166, 1;
	@%p105 bra 	$L__BB0_117;
	@%p103 bra 	$L__BB0_129;
	setp.gt.u32 	%p119, %r5, %r168;
	@%p119 bra 	$L__BB0_142;
	and.b32  	%r178, %r166, 3;
	setp.eq.s32 	%p120, %r178, 3;
	mov.u32 	%r772, %r5;
	@%p120 bra 	$L__BB0_127;
	ld.shared.f32 	%f150, [%r26];
	st.shared.f32 	[%r7], %f150;
	ld.shared.u32 	%r581, [%r27];
	st.shared.u32 	[%r6], %r581;
	setp.eq.s32 	%p121, %r178, 0;
	mov.u32 	%r772, %r11;
	@%p121 bra 	$L__BB0_127;
	ld.shared.f32 	%f151, [%r26+4];
	st.shared.f32 	[%r7+4], %f151;
	ld.shared.u32 	%r582, [%r27+4];
	st.shared.u32 	[%r6+4], %r582;
	setp.eq.s32 	%p122, %r178, 1;
	mov.u32 	%r772, %r9;
	@%p122 bra 	$L__BB0_127;
	ld.shared.f32 	%f152, [%r26+8];
	st.shared.f32 	[%r7+8], %f152;
	ld.shared.u32 	%r583, [%r27+8];
	st.shared.u32 	[%r6+8], %r583;
	mov.u32 	%r772, %r14;
$L__BB0_127:
	setp.lt.u32 	%p123, %r166, 3;
	@%p123 bra 	$L__BB0_142;
$L__BB0_128:
	shl.b32 	%r584, %r772, 2;
	mov.u32 	%r585, _ZZ6kernelILi128EEvPfS0_S0_lE30shared_float_batch_size_buffer;
	add.s32 	%r586, %r585, %r584;
	ld.shared.f32 	%f153, [%r586];
	mov.u32 	%r587, _ZZ6kernelILi128EEvPfS0_S0_lE9residuals;
	add.s32 	%r588, %r587, %r584;
	st.shared.f32 	[%r588], %f153;
	mov.u32 	%r589, _ZZ6kernelILi128EEvPfS0_S0_lE28shared_int_batch_size_buffer;
	add.s32 	%r590, %r589, %r584;
	ld.shared.u32 	%r591, [%r590];
	mov.u32 	%r592, _ZZ6kernelILi128EEvPfS0_S0_lE7indices;
	add.s32 	%r593, %r592, %r584;
	st.shared.u32 	[%r593], %r591;
	ld.shared.f32 	%f154, [%r586+4];
	st.shared.f32 	[%r588+4], %f154;
	ld.shared.u32 	%r594, [%r590+4];
	st.shared.u32 	[%r593+4], %r594;
	ld.shared.f32 	%f155, [%r586+8];
	st.shared.f32 	[%r588+8], %f155;
	ld.shared.u32 	%r595, [%r590+8];
	st.shared.u32 	[%r593+8], %r595;
	ld.shared.f32 	%f156, [%r586+12];
	st.shared.f32 	[%r588+12], %f156;
	ld.shared.u32 	%r596, [%r590+12];
	st.shared.u32 	[%r593+12], %r596;
	add.s32 	%r772, %r772, 4;
	setp.eq.s32 	%p124, %r772, %r167;
	@%p124 bra 	$L__BB0_142;
	bra.uni 	$L__BB0_128;
$L__BB0_129:
	setp.lt.s32 	%p107, %r22, %r173;
	@%p107 bra 	$L__BB0_135;
	neg.s32 	%r550, %r173;
	and.b32  	%r182, %r550, 3;
	setp.eq.s32 	%p108, %r182, 0;
	mov.u32 	%r774, %r22;
	@%p108 bra 	$L__BB0_134;
	ld.shared.f32 	%f136, [%r7+124];
	st.shared.f32 	[%r7+252], %f136;
	ld.shared.u32 	%r551, [%r6+124];
	st.shared.u32 	[%r6+252], %r551;
	setp.eq.s32 	%p109, %r182, 1;
	mov.u32 	%r774, %r35;
	@%p109 bra 	$L__BB0_134;
	ld.shared.f32 	%f137, [%r7+120];
	st.shared.f32 	[%r7+248], %f137;
	ld.shared.u32 	%r552, [%r6+120];
	st.shared.u32 	[%r6+248], %r552;
	setp.eq.s32 	%p110, %r182, 2;
	mov.u32 	%r774, %r36;
	@%p110 bra 	$L__BB0_134;
	ld.shared.f32 	%f138, [%r7+116];
	st.shared.f32 	[%r7+244], %f138;
	ld.shared.u32 	%r553, [%r6+116];
	st.shared.u32 	[%r6+244], %r553;
	mov.u32 	%r774, %r37;
$L__BB0_134:
	sub.s32 	%r554, %r22, %r173;
	setp.lt.u32 	%p111, %r554, 3;
	@%p111 bra 	$L__BB0_135;
	bra.uni 	$L__BB0_231;
$L__BB0_135:
	setp.gt.u32 	%p113, %r5, %r168;
	@%p113 bra 	$L__BB0_142;
	and.b32  	%r184, %r166, 3;
	setp.eq.s32 	%p114, %r184, 3;
	mov.u32 	%r775, %r5;
	@%p114 bra 	$L__BB0_140;
	ld.shared.f32 	%f143, [%r26];
	st.shared.f32 	[%r7], %f143;
	ld.shared.u32 	%r565, [%r27];
	st.shared.u32 	[%r6], %r565;
	setp.eq.s32 	%p115, %r184, 0;
	mov.u32 	%r775, %r11;
	@%p115 bra 	$L__BB0_140;
	ld.shared.f32 	%f144, [%r26+4];
	st.shared.f32 	[%r7+4], %f144;
	ld.shared.u32 	%r566, [%r27+4];
	st.shared.u32 	[%r6+4], %r566;
	setp.eq.s32 	%p116, %r184, 1;
	mov.u32 	%r775, %r9;
	@%p116 bra 	$L__BB0_140;
	ld.shared.f32 	%f145, [%r26+8];
	st.shared.f32 	[%r7+8], %f145;
	ld.shared.u32 	%r567, [%r27+8];
	st.shared.u32 	[%r6+8], %r567;
	mov.u32 	%r775, %r14;
$L__BB0_140:
	setp.lt.u32 	%p117, %r166, 3;
	@%p117 bra 	$L__BB0_142;
$L__BB0_141:
	shl.b32 	%r568, %r775, 2;
	mov.u32 	%r569, _ZZ6kernelILi128EEvPfS0_S0_lE30shared_float_batch_size_buffer;
	add.s32 	%r570, %r569, %r568;
	ld.shared.f32 	%f146, [%r570];
	mov.u32 	%r571, _ZZ6kernelILi128EEvPfS0_S0_lE9residuals;
	add.s32 	%r572, %r571, %r568;
	st.shared.f32 	[%r572], %f146;
	mov.u32 	%r573, _ZZ6kernelILi128EEvPfS0_S0_lE28shared_int_batch_size_buffer;
	add.s32 	%r574, %r573, %r568;
	ld.shared.u32 	%r575, [%r574];
	mov.u32 	%r576, _ZZ6kernelILi128EEvPfS0_S0_lE7indices;
	add.s32 	%r577, %r576, %r568;
	st.shared.u32 	[%r577], %r575;
	ld.shared.f32 	%f147, [%r570+4];
	st.shared.f32 	[%r572+4], %f147;
	ld.shared.u32 	%r578, [%r574+4];
	st.shared.u32 	[%r577+4], %r578;
	ld.shared.f32 	%f148, [%r570+8];
	st.shared.f32 	[%r572+8], %f148;
	ld.shared.u32 	%r579, [%r574+8];
	st.shared.u32 	[%r577+8], %r579;
	ld.shared.f32 	%f149, [%r570+12];
	st.shared.f32 	[%r572+12], %f149;
	ld.shared.u32 	%r580, [%r574+12];
	st.shared.u32 	[%r577+12], %r580;
	add.s32 	%r775, %r775, 4;
	setp.ne.s32 	%p118, %r775, %r167;
	@%p118 bra 	$L__BB0_141;
$L__BB0_142:
	setp.ne.s32 	%p125, %r23, 0;
	bar.sync 	0;
	@%p125 bra 	$L__BB0_169;
	mov.b32 	%r778, 0;
	mov.u32 	%r779, %r11;
	mov.u32 	%r780, %r5;
	mov.u32 	%r781, %r21;
	mov.u32 	%r197, %r5;
$L__BB0_144:
	mov.u32 	%r192, %r780;
	mov.u32 	%r191, %r779;
	mov.u32 	%r190, %r778;
	shl.b32 	%r598, %r197, 2;
	mov.u32 	%r599, _ZZ6kernelILi128EEvPfS0_S0_lE9residuals;
	add.s32 	%r600, %r599, %r598;
	ld.shared.f32 	%f13, [%r600];
	abs.f32 	%f157, %f13;
	shl.b32 	%r601, %r781, 2;
	add.s32 	%r602, %r599, %r601;
	ld.shared.f32 	%f14, [%r602];
	abs.f32 	%f158, %f14;
	setp.geu.f32 	%p126, %f157, %f158;
	@%p126 bra 	$L__BB0_146;
	shl.b32 	%r610, %r192, 2;
	mov.u32 	%r611, _ZZ6kernelILi128EEvPfS0_S0_lE30shared_float_batch_size_buffer;
	add.s32 	%r612, %r611, %r610;
	st.shared.f32 	[%r612], %f13;
	shl.b32 	%r613, %r197, 2;
	mov.u32 	%r614, _ZZ6kernelILi128EEvPfS0_S0_lE7indices;
	add.s32 	%r615, %r614, %r613;
	ld.shared.u32 	%r616, [%r615];
	mov.u32 	%r617, _ZZ6kernelILi128EEvPfS0_S0_lE28shared_int_batch_size_buffer;
	add.s32 	%r618, %r617, %r610;
	st.shared.u32 	[%r618], %r616;
	add.s32 	%r197, %r197, 1;
	bra.uni 	$L__BB0_147;
$L__BB0_146:
	shl.b32 	%r603, %r190, 2;
	add.s32 	%r604, %r26, %r603;
	st.shared.f32 	[%r604], %f14;
	shl.b32 	%r605, %r781, 2;
	mov.u32 	%r606, _ZZ6kernelILi128EEvPfS0_S0_lE7indices;
	add.s32 	%r607, %r606, %r605;
	ld.shared.u32 	%r608, [%r607];
	add.s32 	%r609, %r27, %r603;
	st.shared.u32 	[%r609], %r608;
	add.s32 	%r781, %r781, 1;
$L__BB0_147:
	add.s32 	%r780, %r192, 1;
	setp.ne.s32 	%p127, %r197, %r21;
	setp.ne.s32 	%p128, %r781, %r24;
	and.pred  	%p129, %p127, %p128;
	add.s32 	%r779, %r192, 2;
	add.s32 	%r778, %r190, 1;
	@%p129 bra 	$L__BB0_144;
	@%p127 bra 	$L__BB0_156;
	setp.gt.u32 	%p143, %r5, %r192;
	@%p143 bra 	$L__BB0_169;
	and.b32  	%r202, %r190, 3;
	setp.eq.s32 	%p144, %r202, 3;
	mov.u32 	%r785, %r5;
	@%p144 bra 	$L__BB0_154;
	ld.shared.f32 	%f173, [%r26];
	st.shared.f32 	[%r7], %f173;
	ld.shared.u32 	%r651, [%r27];
	st.shared.u32 	[%r6], %r651;
	setp.eq.s32 	%p145, %r202, 0;
	mov.u32 	%r785, %r11;
	@%p145 bra 	$L__BB0_154;
	ld.shared.f32 	%f174, [%r26+4];
	st.shared.f32 	[%r7+4], %f174;
	ld.shared.u32 	%r652, [%r27+4];
	st.shared.u32 	[%r6+4], %r652;
	setp.eq.s32 	%p146, %r202, 1;
	mov.u32 	%r785, %r9;
	@%p146 bra 	$L__BB0_154;
	ld.shared.f32 	%f175, [%r26+8];
	st.shared.f32 	[%r7+8], %f175;
	ld.shared.u32 	%r653, [%r27+8];
	st.shared.u32 	[%r6+8], %r653;
	mov.u32 	%r785, %r14;
$L__BB0_154:
	setp.lt.u32 	%p147, %r190, 3;
	@%p147 bra 	$L__BB0_169;
$L__BB0_155:
	shl.b32 	%r654, %r785, 2;
	mov.u32 	%r655, _ZZ6kernelILi128EEvPfS0_S0_lE30shared_float_batch_size_buffer;
	add.s32 	%r656, %r655, %r654;
	ld.shared.f32 	%f176, [%r656];
	mov.u32 	%r657, _ZZ6kernelILi128EEvPfS0_S0_lE9residuals;
	add.s32 	%r658, %r657, %r654;
	st.shared.f32 	[%r658], %f176;
	mov.u32 	%r659, _ZZ6kernelILi128EEvPfS0_S0_lE28shared_int_batch_size_buffer;
	add.s32 	%r660, %r659, %r654;
	ld.shared.u32 	%r661, [%r660];
	mov.u32 	%r662, _ZZ6kernelILi128EEvPfS0_S0_lE7indices;
	add.s32 	%r663, %r662, %r654;
	st.shared.u32 	[%r663], %r661;
	ld.shared.f32 	%f177, [%r656+4];
	st.shared.f32 	[%r658+4], %f177;
	ld.shared.u32 	%r664, [%r660+4];
	st.shared.u32 	[%r663+4], %r664;
	ld.shared.f32 	%f178, [%r656+8];
	st.shared.f32 	[%r658+8], %f178;
	ld.shared.u32 	%r665, [%r660+8];
	st.shared.u32 	[%r663+8], %r665;
	ld.shared.f32 	%f179, [%r656+12];
	st.shared.f32 	[%r658+12], %f179;
	ld.shared.u32 	%r666, [%r660+12];
	st.shared.u32 	[%r663+12], %r666;
	add.s32 	%r785, %r785, 4;
	setp.eq.s32 	%p148, %r785, %r191;
	@%p148 bra 	$L__BB0_169;
	bra.uni 	$L__BB0_155;
$L__BB0_156:
	setp.lt.s32 	%p131, %r25, %r197;
	@%p131 bra 	$L__BB0_162;
	neg.s32 	%r620, %r197;
	and.b32  	%r206, %r620, 3;
	setp.eq.s32 	%p132, %r206, 0;
	mov.u32 	%r787, %r25;
	@%p132 bra 	$L__BB0_161;
	ld.shared.f32 	%f159, [%r7+252];
	st.shared.f32 	[%r7+508], %f159;
	ld.shared.u32 	%r621, [%r6+252];
	st.shared.u32 	[%r6+508], %r621;
	setp.eq.s32 	%p133, %r206, 1;
	mov.u32 	%r787, %r38;
	@%p133 bra 	$L__BB0_161;
	ld.shared.f32 	%f160, [%r7+248];
	st.shared.f32 	[%r7+504], %f160;
	ld.shared.u32 	%r622, [%r6+248];
	st.shared.u32 	[%r6+504], %r622;
	setp.eq.s32 	%p134, %r206, 2;
	mov.u32 	%r787, %r39;
	@%p134 bra 	$L__BB0_161;
	ld.shared.f32 	%f161, [%r7+244];
	st.shared.f32 	[%r7+500], %f161;
	ld.shared.u32 	%r623, [%r6+244];
	st.shared.u32 	[%r6+500], %r623;
	mov.u32 	%r787, %r40;
$L__BB0_161:
	sub.s32 	%r624, %r25, %r197;
	setp.lt.u32 	%p135, %r624, 3;
	@%p135 bra 	$L__BB0_162;
	bra.uni 	$L__BB0_232;
$L__BB0_162:
	setp.gt.u32 	%p137, %r5, %r192;
	@%p137 bra 	$L__BB0_169;
	and.b32  	%r208, %r190, 3;
	setp.eq.s32 	%p138, %r208, 3;
	mov.u32 	%r788, %r5;
	@%p138 bra 	$L__BB0_167;
	ld.shared.f32 	%f166, [%r26];
	st.shared.f32 	[%r7], %f166;
	ld.shared.u32 	%r635, [%r27];
	st.shared.u32 	[%r6], %r635;
	setp.eq.s32 	%p139, %r208, 0;
	mov.u32 	%r788, %r11;
	@%p139 bra 	$L__BB0_167;
	ld.shared.f32 	%f167, [%r26+4];
	st.shared.f32 	[%r7+4], %f167;
	ld.shared.u32 	%r636, [%r27+4];
	st.shared.u32 	[%r6+4], %r636;
	setp.eq.s32 	%p140, %r208, 1;
	mov.u32 	%r788, %r9;
	@%p140 bra 	$L__BB0_167;
	ld.shared.f32 	%f168, [%r26+8];
	st.shared.f32 	[%r7+8], %f168;
	ld.shared.u32 	%r637, [%r27+8];
	st.shared.u32 	[%r6+8], %r637;
	mov.u32 	%r788, %r14;
$L__BB0_167:
	setp.lt.u32 	%p141, %r190, 3;
	@%p141 bra 	$L__BB0_169;
$L__BB0_168:
	shl.b32 	%r638, %r788, 2;
	mov.u32 	%r639, _ZZ6kernelILi128EEvPfS0_S0_lE30shared_float_batch_size_buffer;
	add.s32 	%r640, %r639, %r638;
	ld.shared.f32 	%f169, [%r640];
	mov.u32 	%r641, _ZZ6kernelILi128EEvPfS0_S0_lE9residuals;
	add.s32 	%r642, %r641, %r638;
	st.shared.f32 	[%r642], %f169;
	mov.u32 	%r643, _ZZ6kernelILi128EEvPfS0_S0_lE28shared_int_batch_size_buffer;
	add.s32 	%r644, %r643, %r638;
	ld.shared.u32 	%r645, [%r644];
	mov.u32 	%r646, _ZZ6kernelILi128EEvPfS0_S0_lE7indices;
	add.s32 	%r647, %r646, %r638;
	st.shared.u32 	[%r647], %r645;
	ld.shared.f32 	%f170, [%r640+4];
	st.shared.f32 	[%r642+4], %f170;
	ld.shared.u32 	%r648, [%r644+4];
	st.shared.u32 	[%r647+4], %r648;
	ld.shared.f32 	%f171, [%r640+8];
	st.shared.f32 	[%r642+8], %f171;
	ld.shared.u32 	%r649, [%r644+8];
	st.shared.u32 	[%r647+8], %r649;
	ld.shared.f32 	%f172, [%r640+12];
	st.shared.f32 	[%r642+12], %f172;
	ld.shared.u32 	%r650, [%r644+12];
	st.shared.u32 	[%r647+12], %r650;
	add.s32 	%r788, %r788, 4;
	setp.ne.s32 	%p142, %r788, %r191;
	@%p142 bra 	$L__BB0_168;
$L__BB0_169:
	setp.lt.u32 	%p149, %r5, 66;
	bar.sync 	0;
	bar.sync 	0;
	bar.sync 	0;
	bar.sync 	0;
	@%p149 bra 	$L__BB0_171;
	mov.b32 	%r667, 0;
	st.shared.u32 	[%r7], %r667;
$L__BB0_171:
	bar.sync 	0;
$L__BB0_172:
	setp.gt.u32 	%p150, %r5, 63;
	ld.shared.f32 	%f180, [%r7];
	st.shared.f32 	[%r26], %f180;
	setp.neu.f32 	%p151, %f180, 0f00000000;
	selp.u32 	%r668, 1, 0, %p151;
	st.shared.u32 	[%r27], %r668;
	bar.sync 	0;
	bar.sync 	0;
	bar.sync 	0;
	bar.sync 	0;
	@%p150 bra 	$L__BB0_174;
	ld.shared.f32 	%f181, [%r26+256];
	ld.shared.f32 	%f182, [%r26];
	add.f32 	%f183, %f181, %f182;
	st.shared.f32 	[%r26], %f183;
	ld.shared.u32 	%r669, [%r27+256];
	ld.shared.u32 	%r670, [%r27];
	add.s32 	%r671, %r670, %r669;
	st.shared.u32 	[%r27], %r671;
$L__BB0_174:
	setp.gt.u32 	%p152, %r5, 31;
	bar.sync 	0;
	@%p152 bra 	$L__BB0_176;
	ld.shared.f32 	%f184, [%r26+128];
	ld.shared.f32 	%f185, [%r26];
	add.f32 	%f186, %f184, %f185;
	st.shared.f32 	[%r26], %f186;
	ld.shared.u32 	%r672, [%r27+128];
	ld.shared.u32 	%r673, [%r27];
	add.s32 	%r674, %r673, %r672;
	st.shared.u32 	[%r27], %r674;
$L__BB0_176:
	setp.gt.u32 	%p153, %r5, 15;
	bar.sync 	0;
	@%p153 bra 	$L__BB0_178;
	ld.shared.f32 	%f187, [%r26+64];
	ld.shared.f32 	%f188, [%r26];
	add.f32 	%f189, %f187, %f188;
	st.shared.f32 	[%r26], %f189;
	ld.shared.u32 	%r675, [%r27+64];
	ld.shared.u32 	%r676, [%r27];
	add.s32 	%r677, %r676, %r675;
	st.shared.u32 	[%r27], %r677;
$L__BB0_178:
	setp.gt.u32 	%p154, %r5, 7;
	bar.sync 	0;
	@%p154 bra 	$L__BB0_180;
	ld.shared.f32 	%f190, [%r26+32];
	ld.shared.f32 	%f191, [%r26];
	add.f32 	%f192, %f190, %f191;
	st.shared.f32 	[%r26], %f192;
	ld.shared.u32 	%r678, [%r27+32];
	ld.shared.u32 	%r679, [%r27];
	add.s32 	%r680, %r679, %r678;
	st.shared.u32 	[%r27], %r680;
$L__BB0_180:
	setp.gt.u32 	%p155, %r5, 3;
	bar.sync 	0;
	@%p155 bra 	$L__BB0_182;
	ld.shared.f32 	%f193, [%r26+16];
	ld.shared.f32 	%f194, [%r26];
	add.f32 	%f195, %f193, %f194;
	st.shared.f32 	[%r26], %f195;
	ld.shared.u32 	%r681, [%r27+16];
	ld.shared.u32 	%r682, [%r27];
	add.s32 	%r683, %r682, %r681;
	st.shared.u32 	[%r27], %r683;
$L__BB0_182:
	setp.gt.u32 	%p156, %r5, 1;
	bar.sync 	0;
	@%p156 bra 	$L__BB0_184;
	ld.shared.f32 	%f196, [%r26+8];
	ld.shared.f32 	%f197, [%r26];
	add.f32 	%f198, %f196, %f197;
	st.shared.f32 	[%r26], %f198;
	ld.shared.u32 	%r684, [%r27+8];
	ld.shared.u32 	%r685, [%r27];
	add.s32 	%r686, %r685, %r684;
	st.shared.u32 	[%r27], %r686;
$L__BB0_184:
	setp.ne.s32 	%p157, %r5, 0;
	bar.sync 	0;
	@%p157 bra 	$L__BB0_186;
	ld.shared.f32 	%f199, [_ZZ6kernelILi128EEvPfS0_S0_lE30shared_float_batch_size_buffer+4];
	ld.shared.f32 	%f200, [_ZZ6kernelILi128EEvPfS0_S0_lE30shared_float_batch_size_buffer];
	add.f32 	%f201, %f199, %f200;
	st.shared.f32 	[_ZZ6kernelILi128EEvPfS0_S0_lE30shared_float_batch_size_buffer], %f201;
	ld.shared.u32 	%r687, [_ZZ6kernelILi128EEvPfS0_S0_lE28shared_int_batch_size_buffer+4];
	ld.shared.u32 	%r688, [_ZZ6kernelILi128EEvPfS0_S0_lE28shared_int_batch_size_buffer];
	add.s32 	%r689, %r688, %r687;
	st.shared.u32 	[_ZZ6kernelILi128EEvPfS0_S0_lE28shared_int_batch_size_buffer], %r689;
$L__BB0_186:
	bar.sync 	0;
	ld.shared.f32 	%f202, [_ZZ6kernelILi128EEvPfS0_S0_lE30shared_float_batch_size_buffer];
	ld.shared.u32 	%r690, [_ZZ6kernelILi128EEvPfS0_S0_lE28shared_int_batch_size_buffer];
	cvt.rn.f32.s32 	%f203, %r690;
	div.rn.f32 	%f15, %f202, %f203;
	ld.shared.f32 	%f204, [%r7];
	sub.f32 	%f205, %f204, %f15;
	bar.sync 	0;
	ld.shared.f32 	%f206, [%r7];
	setp.neu.f32 	%p159, %f206, 0f00000000;
	selp.f32 	%f207, 0f3F800000, 0f00000000, %p159;
	mul.f32 	%f208, %f205, %f207;
	mul.f32 	%f209, %f205, %f208;
	ld.shared.u32 	%r691, [_ZZ6kernelILi128EEvPfS0_S0_lE28shared_int_batch_size_buffer];
	cvt.rn.f32.s32 	%f210, %r691;
	div.rn.f32 	%f211, %f209, %f210;
	st.shared.f32 	[%r26], %f211;
	bar.sync 	0;
	bar.sync 	0;
	bar.sync 	0;
	bar.sync 	0;
	@%p150 bra 	$L__BB0_188;
	ld.shared.f32 	%f212, [%r26+256];
	ld.shared.f32 	%f213, [%r26];
	add.f32 	%f214, %f212, %f213;
	st.shared.f32 	[%r26], %f214;
$L__BB0_188:
	bar.sync 	0;
	@%p152 bra 	$L__BB0_190;
	ld.shared.f32 	%f215, [%r26+128];
	ld.shared.f32 	%f216, [%r26];
	add.f32 	%f217, %f215, %f216;
	st.shared.f32 	[%r26], %f217;
$L__BB0_190:
	bar.sync 	0;
	@%p153 bra 	$L__BB0_192;
	ld.shared.f32 	%f218, [%r26+64];
	ld.shared.f32 	%f219, [%r26];
	add.f32 	%f220, %f218, %f219;
	st.shared.f32 	[%r26], %f220;
$L__BB0_192:
	bar.sync 	0;
	@%p154 bra 	$L__BB0_194;
	ld.shared.f32 	%f221, [%r26+32];
	ld.shared.f32 	%f222, [%r26];
	add.f32 	%f223, %f221, %f222;
	st.shared.f32 	[%r26], %f223;
$L__BB0_194:
	bar.sync 	0;
	@%p155 bra 	$L__BB0_196;
	ld.shared.f32 	%f224, [%r26+16];
	ld.shared.f32 	%f225, [%r26];
	add.f32 	%f226, %f224, %f225;
	st.shared.f32 	[%r26], %f226;
$L__BB0_196:
	setp.gt.u32 	%p164, %r5, 1;
	bar.sync 	0;
	@%p164 bra 	$L__BB0_198;
	ld.shared.f32 	%f227, [%r26+8];
	ld.shared.f32 	%f228, [%r26];
	add.f32 	%f229, %f227, %f228;
	st.shared.f32 	[%r26], %f229;
$L__BB0_198:
	setp.ne.s32 	%p165, %r5, 0;
	bar.sync 	0;
	@%p165 bra 	$L__BB0_200;
	ld.shared.f32 	%f230, [_ZZ6kernelILi128EEvPfS0_S0_lE30shared_float_batch_size_buffer];
	ld.shared.f32 	%f231, [_ZZ6kernelILi128EEvPfS0_S0_lE30shared_float_batch_size_buffer+4];
	add.f32 	%f232, %f230, %f231;
	sqrt.rn.f32 	%f233, %f232;
	st.shared.f32 	[_ZZ6kernelILi128EEvPfS0_S0_lE30shared_float_batch_size_buffer], %f233;
	mov.b16 	%rs1, 1;
	st.shared.u8 	[_ZZ6kernelILi128EEvPfS0_S0_lE31z_score_trimming_flag_converged], %rs1;
$L__BB0_200:
	bar.sync 	0;
	ld.shared.f32 	%f16, [%r7];
	setp.eq.f32 	%p166, %f16, 0f00000000;
	@%p166 bra 	$L__BB0_203;
	ld.shared.f32 	%f234, [_ZZ6kernelILi128EEvPfS0_S0_lE30shared_float_batch_size_buffer];
	add.f32 	%f235, %f234, %f234;
	sub.f32 	%f236, %f15, %f235;
	setp.geu.f32 	%p167, %f16, %f236;
	add.f32 	%f237, %f15, %f235;
	setp.leu.f32 	%p168, %f16, %f237;
	and.pred  	%p169, %p167, %p168;
	@%p169 bra 	$L__BB0_203;
	mov.b32 	%r692, 0;
	st.shared.u32 	[%r7], %r692;
	mov.b16 	%rs2, 0;
	st.shared.u8 	[_ZZ6kernelILi128EEvPfS0_S0_lE31z_score_trimming_flag_converged], %rs2;
$L__BB0_203:
	bar.sync 	0;
	ld.shared.u8 	%rs3, [_ZZ6kernelILi128EEvPfS0_S0_lE31z_score_trimming_flag_converged];
	setp.eq.s16 	%p170, %rs3, 0;
	@%p170 bra 	$L__BB0_172;
	ld.shared.f32 	%f17, [%r7];
	ld.shared.f32 	%f238, [%r28];
	setp.gtu.f32 	%p171, %f238, 0f41200000;
	@%p171 bra 	$L__BB0_206;
	mul.f32 	%f239, %f17, %f17;
	mul.f32 	%f240, %f239, 0f3F000000;
	st.shared.f32 	[%r26], %f240;
	ld.shared.u32 	%r693, [%r6];
	mul.wide.s32 	%rd16, %r693, 4;
	add.s64 	%rd17, %rd2, %rd16;
	ld.global.f32 	%f241, [%rd17];
	mul.f32 	%f242, %f17, %f241;
	st.shared.f32 	[%r41], %f242;
	ld.global.f32 	%f243, [%rd17+4000];
	mul.f32 	%f244, %f17, %f243;
	st.shared.f32 	[%r41+512], %f244;
	ld.global.f32 	%f245, [%rd17+8000];
	mul.f32 	%f246, %f17, %f245;
	st.shared.f32 	[%r41+1024], %f246;
	ld.global.f32 	%f247, [%rd17+12000];
	mul.f32 	%f248, %f17, %f247;
	st.shared.f32 	[%r41+1536], %f248;
	ld.global.f32 	%f249, [%rd17+16000];
	mul.f32 	%f250, %f17, %f249;
	st.shared.f32 	[%r41+2048], %f250;
	ld.global.f32 	%f251, [%rd17+20000];
	mul.f32 	%f252, %f17, %f251;
	st.shared.f32 	[%r41+2560], %f252;
	bra.uni 	$L__BB0_207;
$L__BB0_206:
	abs.f32 	%f253, %f17;
	fma.rn.f32 	%f254, %f253, 0f41200000, 0fC2480000;
	st.shared.f32 	[%r26], %f254;
	setp.gt.f32 	%p172, %f17, 0f00000000;
	selp.u32 	%r694, 1, 0, %p172;
	setp.lt.f32 	%p173, %f17, 0f00000000;
	selp.s32 	%r695, -1, 0, %p173;
	add.s32 	%r696, %r695, %r694;
	ld.shared.u32 	%r697, [%r6];
	cvt.rn.f32.s32 	%f255, %r696;
	mul.wide.s32 	%rd18, %r697, 4;
	add.s64 	%rd19, %rd2, %rd18;
	ld.global.f32 	%f256, [%rd19];
	mul.f32 	%f257, %f256, %f255;
	mul.f32 	%f258, %f257, 0f41200000;
	st.shared.f32 	[%r41], %f258;
	ld.global.f32 	%f259, [%rd19+4000];
	mul.f32 	%f260, %f259, %f255;
	mul.f32 	%f261, %f260, 0f41200000;
	st.shared.f32 	[%r41+512], %f261;
	ld.global.f32 	%f262, [%rd19+8000];
	mul.f32 	%f263, %f262, %f255;
	mul.f32 	%f264, %f263, 0f41200000;
	st.shared.f32 	[%r41+1024], %f264;
	ld.global.f32 	%f265, [%rd19+12000];
	mul.f32 	%f266, %f265, %f255;
	mul.f32 	%f267, %f266, 0f41200000;
	st.shared.f32 	[%r41+1536], %f267;
	ld.global.f32 	%f268, [%rd19+16000];
	mul.f32 	%f269, %f268, %f255;
	mul.f32 	%f270, %f269, 0f41200000;
	st.shared.f32 	[%r41+2048], %f270;
	ld.global.f32 	%f271, [%rd19+20000];
	mul.f32 	%f272, %f271, %f255;
	mul.f32 	%f273, %f272, 0f41200000;
	st.shared.f32 	[%r41+2560], %f273;
$L__BB0_207:
	setp.gt.u32 	%p174, %r5, 63;
	bar.sync 	0;
	bar.sync 	0;
	bar.sync 	0;
	bar.sync 	0;
	@%p174 bra 	$L__BB0_209;
	ld.shared.f32 	%f274, [%r26+256];
	ld.shared.f32 	%f275, [%r26];
	add.f32 	%f276, %f274, %f275;
	st.shared.f32 	[%r26], %f276;
	ld.shared.f32 	%f277, [%r41+256];
	ld.shared.f32 	%f278, [%r41];
	add.f32 	%f279, %f277, %f278;
	st.shared.f32 	[%r41], %f279;
	ld.shared.f32 	%f280, [%r41+768];
	ld.shared.f32 	%f281, [%r41+512];
	add.f32 	%f282, %f280, %f281;
	st.shared.f32 	[%r41+512], %f282;
	ld.shared.f32 	%f283, [%r41+1280];
	ld.shared.f32 	%f284, [%r41+1024];
	add.f32 	%f285, %f283, %f284;
	st.shared.f32 	[%r41+1024], %f285;
	ld.shared.f32 	%f286, [%r41+1792];
	ld.shared.f32 	%f287, [%r41+1536];
	add.f32 	%f288, %f286, %f287;
	st.shared.f32 	[%r41+1536], %f288;
	ld.shared.f32 	%f289, [%r41+2304];
	ld.shared.f32 	%f290, [%r41+2048];
	add.f32 	%f291, %f289, %f290;
	st.shared.f32 	[%r41+2048], %f291;
	ld.shared.f32 	%f292, [%r41+2816];
	ld.shared.f32 	%f293, [%r41+2560];
	add.f32 	%f294, %f292, %f293;
	st.shared.f32 	[%r41+2560], %f294;
$L__BB0_209:
	setp.gt.u32 	%p175, %r5, 31;
	bar.sync 	0;
	@%p175 bra 	$L__BB0_211;
	ld.shared.f32 	%f295, [%r26+128];
	ld.shared.f32 	%f296, [%r26];
	add.f32 	%f297, %f295, %f296;
	st.shared.f32 	[%r26], %f297;
	ld.shared.f32 	%f298, [%r41+128];
	ld.shared.f32 	%f299, [%r41];
	add.f32 	%f300, %f298, %f299;
	st.shared.f32 	[%r41], %f300;
	ld.shared.f32 	%f301, [%r41+640];
	ld.shared.f32 	%f302, [%r41+512];
	add.f32 	%f303, %f301, %f302;
	st.shared.f32 	[%r41+512], %f303;
	ld.shared.f32 	%f304, [%r41+1152];
	ld.shared.f32 	%f305, [%r41+1024];
	add.f32 	%f306, %f304, %f305;
	st.shared.f32 	[%r41+1024], %f306;
	ld.shared.f32 	%f307, [%r41+1664];
	ld.shared.f32 	%f308, [%r41+1536];
	add.f32 	%f309, %f307, %f308;
	st.shared.f32 	[%r41+1536], %f309;
	ld.shared.f32 	%f310, [%r41+2176];
	ld.shared.f32 	%f311, [%r41+2048];
	add.f32 	%f312, %f310, %f311;
	st.shared.f32 	[%r41+2048], %f312;
	ld.shared.f32 	%f313, [%r41+2688];
	ld.shared.f32 	%f314, [%r41+2560];
	add.f32 	%f315, %f313, %f314;
	st.shared.f32 	[%r41+2560], %f315;
$L__BB0_211:
	setp.gt.u32 	%p176, %r5, 15;
	bar.sync 	0;
	@%p176 bra 	$L__BB0_213;
	ld.shared.f32 	%f316, [%r26+64];
	ld.shared.f32 	%f317, [%r26];
	add.f32 	%f318, %f316, %f317;
	st.shared.f32 	[%r26], %f318;
	ld.shared.f32 	%f319, [%r41+64];
	ld.shared.f32 	%f320, [%r41];
	add.f32 	%f321, %f319, %f320;
	st.shared.f32 	[%r41], %f321;
	ld.shared.f32 	%f322, [%r41+576];
	ld.shared.f32 	%f323, [%r41+512];
	add.f32 	%f324, %f322, %f323;
	st.shared.f32 	[%r41+512], %f324;
	ld.shared.f32 	%f325, [%r41+1088];
	ld.shared.f32 	%f326, [%r41+1024];
	add.f32 	%f327, %f325, %f326;
	st.shared.f32 	[%r41+1024], %f327;
	ld.shared.f32 	%f328, [%r41+1600];
	ld.shared.f32 	%f329, [%r41+1536];
	add.f32 	%f330, %f328, %f329;
	st.shared.f32 	[%r41+1536], %f330;
	ld.shared.f32 	%f331, [%r41+2112];
	ld.shared.f32 	%f332, [%r41+2048];
	add.f32 	%f333, %f331, %f332;
	st.shared.f32 	[%r41+2048], %f333;
	ld.shared.f32 	%f334, [%r41+2624];
	ld.shared.f32 	%f335, [%r41+2560];
	add.f32 	%f336, %f334, %f335;
	st.shared.f32 	[%r41+2560], %f336;
$L__BB0_213:
	setp.gt.u32 	%p177, %r5, 7;
	bar.sync 	0;
	@%p177 bra 	$L__BB0_215;
	ld.shared.f32 	%f337, [%r26+32];
	ld.shared.f32 	%f338, [%r26];
	add.f32 	%f339, %f337, %f338;
	st.shared.f32 	[%r26], %f339;
	ld.shared.f32 	%f340, [%r41+32];
	ld.shared.f32 	%f341, [%r41];
	add.f32 	%f342, %f340, %f341;
	st.shared.f32 	[%r41], %f342;
	ld.shared.f32 	%f343, [%r41+544];
	ld.shared.f32 	%f344, [%r41+512];
	add.f32 	%f345, %f343, %f344;
	st.shared.f32 	[%r41+512], %f345;
	ld.shared.f32 	%f346, [%r41+1056];
	ld.shared.f32 	%f347, [%r41+1024];
	add.f32 	%f348, %f346, %f347;
	st.shared.f32 	[%r41+1024], %f348;
	ld.shared.f32 	%f349, [%r41+1568];
	ld.shared.f32 	%f350, [%r41+1536];
	add.f32 	%f351, %f349, %f350;
	st.shared.f32 	[%r41+1536], %f351;
	ld.shared.f32 	%f352, [%r41+2080];
	ld.shared.f32 	%f353, [%r41+2048];
	add.f32 	%f354, %f352, %f353;
	st.shared.f32 	[%r41+2048], %f354;
	ld.shared.f32 	%f355, [%r41+2592];
	ld.shared.f32 	%f356, [%r41+2560];
	add.f32 	%f357, %f355, %f356;
	st.shared.f32 	[%r41+2560], %f357;
$L__BB0_215:
	setp.gt.u32 	%p178, %r5, 3;
	bar.sync 	0;
	@%p178 bra 	$L__BB0_217;
	ld.shared.f32 	%f358, [%r26+16];
	ld.shared.f32 	%f359, [%r26];
	add.f32 	%f360, %f358, %f359;
	st.shared.f32 	[%r26], %f360;
	ld.shared.f32 	%f361, [%r41+16];
	ld.shared.f32 	%f362, [%r41];
	add.f32 	%f363, %f361, %f362;
	st.shared.f32 	[%r41], %f363;
	ld.shared.f32 	%f364, [%r41+528];
	ld.shared.f32 	%f365, [%r41+512];
	add.f32 	%f366, %f364, %f365;
	st.shared.f32 	[%r41+512], %f366;
	ld.shared.f32 	%f367, [%r41+1040];
	ld.shared.f32 	%f368, [%r41+1024];
	add.f32 	%f369, %f367, %f368;
	st.shared.f32 	[%r41+1024], %f369;
	ld.shared.f32 	%f370, [%r41+1552];
	ld.shared.f32 	%f371, [%r41+1536];
	add.f32 	%f372, %f370, %f371;
	st.shared.f32 	[%r41+1536], %f372;
	ld.shared.f32 	%f373, [%r41+2064];
	ld.shared.f32 	%f374, [%r41+2048];
	add.f32 	%f375, %f373, %f374;
	st.shared.f32 	[%r41+2048], %f375;
	ld.shared.f32 	%f376, [%r41+2576];
	ld.shared.f32 	%f377, [%r41+2560];
	add.f32 	%f378, %f376, %f377;
	st.shared.f32 	[%r41+2560], %f378;
$L__BB0_217:
	bar.sync 	0;
	@%p164 bra 	$L__BB0_219;
	ld.shared.f32 	%f379, [%r26+8];
	ld.shared.f32 	%f380, [%r26];
	add.f32 	%f381, %f379, %f380;
	st.shared.f32 	[%r26], %f381;
	ld.shared.f32 	%f382, [%r41+8];
	ld.shared.f32 	%f383, [%r41];
	add.f32 	%f384, %f382, %f383;
	st.shared.f32 	[%r41], %f384;
	ld.shared.f32 	%f385, [%r41+520];
	ld.shared.f32 	%f386, [%r41+512];
	add.f32 	%f387, %f385, %f386;
	st.shared.f32 	[%r41+512], %f387;
	ld.shared.f32 	%f388, [%r41+1032];
	ld.shared.f32 	%f389, [%r41+1024];
	add.f32 	%f390, %f388, %f389;
	st.shared.f32 	[%r41+1024], %f390;
	ld.shared.f32 	%f391, [%r41+1544];
	ld.shared.f32 	%f392, [%r41+1536];
	add.f32 	%f393, %f391, %f392;
	st.shared.f32 	[%r41+1536], %f393;
	ld.shared.f32 	%f394, [%r41+2056];
	ld.shared.f32 	%f395, [%r41+2048];
	add.f32 	%f396, %f394, %f395;
	st.shared.f32 	[%r41+2048], %f396;
	ld.shared.f32 	%f397, [%r41+2568];
	ld.shared.f32 	%f398, [%r41+2560];
	add.f32 	%f399, %f397, %f398;
	st.shared.f32 	[%r41+2560], %f399;
$L__BB0_219:
	bar.sync 	0;
	@%p165 bra 	$L__BB0_221;
	ld.shared.f32 	%f400, [_ZZ6kernelILi128EEvPfS0_S0_lE30shared_float_batch_size_buffer+4];
	ld.shared.f32 	%f401, [_ZZ6kernelILi128EEvPfS0_S0_lE30shared_float_batch_size_buffer];
	add.f32 	%f402, %f400, %f401;
	st.shared.f32 	[_ZZ6kernelILi128EEvPfS0_S0_lE30shared_float_batch_size_buffer], %f402;
	ld.shared.f32 	%f403, [_ZZ6kernelILi128EEvPfS0_S0_lE8gradient+4];
	ld.shared.f32 	%f404, [_ZZ6kernelILi128EEvPfS0_S0_lE8gradient];
	add.f32 	%f405, %f403, %f404;
	st.shared.f32 	[_ZZ6kernelILi128EEvPfS0_S0_lE8gradient], %f405;
	ld.shared.f32 	%f406, [_ZZ6kernelILi128EEvPfS0_S0_lE8gradient+516];
	ld.shared.f32 	%f407, [_ZZ6kernelILi128EEvPfS0_S0_lE8gradient+512];
	add.f32 	%f408, %f406, %f407;
	st.shared.f32 	[_ZZ6kernelILi128EEvPfS0_S0_lE8gradient+512], %f408;
	ld.shared.f32 	%f409, [_ZZ6kernelILi128EEvPfS0_S0_lE8gradient+1028];
	ld.shared.f32 	%f410, [_ZZ6kernelILi128EEvPfS0_S0_lE8gradient+1024];
	add.f32 	%f411, %f409, %f410;
	st.shared.f32 	[_ZZ6kernelILi128EEvPfS0_S0_lE8gradient+1024], %f411;
	ld.shared.f32 	%f412, [_ZZ6kernelILi128EEvPfS0_S0_lE8gradient+1540];
	ld.shared.f32 	%f413, [_ZZ6kernelILi128EEvPfS0_S0_lE8gradient+1536];
	add.f32 	%f414, %f412, %f413;
	st.shared.f32 	[_ZZ6kernelILi128EEvPfS0_S0_lE8gradient+1536], %f414;
	ld.shared.f32 	%f415, [_ZZ6kernelILi128EEvPfS0_S0_lE8gradient+2052];
	ld.shared.f32 	%f416, [_ZZ6kernelILi128EEvPfS0_S0_lE8gradient+2048];
	add.f32 	%f417, %f415, %f416;
	st.shared.f32 	[_ZZ6kernelILi128EEvPfS0_S0_lE8gradient+2048], %f417;
	ld.shared.f32 	%f418, [_ZZ6kernelILi128EEvPfS0_S0_lE8gradient+2564];
	ld.shared.f32 	%f419, [_ZZ6kernelILi128EEvPfS0_S0_lE8gradient+2560];
	add.f32 	%f420, %f418, %f419;
	st.shared.f32 	[_ZZ6kernelILi128EEvPfS0_S0_lE8gradient+2560], %f420;
$L__BB0_221:
	bar.sync 	0;
	@%p165 bra 	$L__BB0_223;
	ld.shared.u32 	%r698, [_ZZ6kernelILi128EEvPfS0_S0_lE28shared_int_batch_size_buffer];
	cvt.rn.f32.s32 	%f421, %r698;
	ld.shared.f32 	%f422, [_ZZ6kernelILi128EEvPfS0_S0_lE8gradient];
	mul.f32 	%f423, %f422, 0f3C23D70A;
	div.rn.f32 	%f424, %f423, %f421;
	ld.shared.f32 	%f425, [_ZZ6kernelILi128EEvPfS0_S0_lE1w];
	sub.f32 	%f426, %f425, %f424;
	st.shared.f32 	[_ZZ6kernelILi128EEvPfS0_S0_lE1w], %f426;
	ld.shared.f32 	%f427, [_ZZ6kernelILi128EEvPfS0_S0_lE8gradient+512];
	mul.f32 	%f428, %f427, 0f3C23D70A;
	div.rn.f32 	%f429, %f428, %f421;
	ld.shared.f32 	%f430, [_ZZ6kernelILi128EEvPfS0_S0_lE1w+4];
	sub.f32 	%f431, %f430, %f429;
	st.shared.f32 	[_ZZ6kernelILi128EEvPfS0_S0_lE1w+4], %f431;
	ld.shared.f32 	%f432, [_ZZ6kernelILi128EEvPfS0_S0_lE8gradient+1024];
	mul.f32 	%f433, %f432, 0f3C23D70A;
	div.rn.f32 	%f434, %f433, %f421;
	ld.shared.f32 	%f435, [_ZZ6kernelILi128EEvPfS0_S0_lE1w+8];
	sub.f32 	%f436, %f435, %f434;
	st.shared.f32 	[_ZZ6kernelILi128EEvPfS0_S0_lE1w+8], %f436;
	ld.shared.f32 	%f437, [_ZZ6kernelILi128EEvPfS0_S0_lE8gradient+1536];
	mul.f32 	%f438, %f437, 0f3C23D70A;
	div.rn.f32 	%f439, %f438, %f421;
	ld.shared.f32 	%f440, [_ZZ6kernelILi128EEvPfS0_S0_lE1w+12];
	sub.f32 	%f441, %f440, %f439;
	st.shared.f32 	[_ZZ6kernelILi128EEvPfS0_S0_lE1w+12], %f441;
	ld.shared.f32 	%f442, [_ZZ6kernelILi128EEvPfS0_S0_lE8gradient+2048];
	mul.f32 	%f443, %f442, 0f3C23D70A;
	div.rn.f32 	%f444, %f443, %f421;
	ld.shared.f32 	%f445, [_ZZ6kernelILi128EEvPfS0_S0_lE1w+16];
	sub.f32 	%f446, %f445, %f444;
	st.shared.f32 	[_ZZ6kernelILi128EEvPfS0_S0_lE1w+16], %f446;
	ld.shared.f32 	%f447, [_ZZ6kernelILi128EEvPfS0_S0_lE8gradient+2560];
	mul.f32 	%f448, %f447, 0f3C23D70A;
	div.rn.f32 	%f449, %f448, %f421;
	ld.shared.f32 	%f450, [_ZZ6kernelILi128EEvPfS0_S0_lE1w+20];
	sub.f32 	%f451, %f450, %f449;
	st.shared.f32 	[_ZZ6kernelILi128EEvPfS0_S0_lE1w+20], %f451;
$L__BB0_223:
	bar.sync 	0;
	add.s32 	%r702, %r702, 1;
	setp.ne.s32 	%p182, %r702, 10000;
	mov.u32 	%r708, %r50;
	@%p182 bra 	$L__BB0_3;
	setp.ne.s32 	%p183, %r5, 0;
	@%p183 bra 	$L__BB0_226;
	cvta.to.global.u64 	%rd20, %rd6;
	mul.lo.s32 	%r699, %r1, 6;
	ld.shared.f32 	%f452, [_ZZ6kernelILi128EEvPfS0_S0_lE1w];
	mul.wide.u32 	%rd21, %r699, 4;
	add.s64 	%rd22, %rd20, %rd21;
	st.global.f32 	[%rd22], %f452;
	ld.shared.f32 	%f453, [_ZZ6kernelILi128EEvPfS0_S0_lE1w+4];
	st.global.f32 	[%rd22+4], %f453;
	ld.shared.f32 	%f454, [_ZZ6kernelILi128EEvPfS0_S0_lE1w+8];
	add.s32 	%r700, %r699, 2;
	mul.wide.u32 	%rd23, %r700, 4;
	add.s64 	%rd24, %rd20, %rd23;
	st.global.f32 	[%rd24], %f454;
	ld.shared.f32 	%f455, [_ZZ6kernelILi128EEvPfS0_S0_lE1w+12];
	st.global.f32 	[%rd24+4], %f455;
	ld.shared.f32 	%f456, [_ZZ6kernelILi128EEvPfS0_S0_lE1w+16];
	add.s32 	%r701, %r699, 4;
	mul.wide.u32 	%rd25, %r701, 4;
	add.s64 	%rd26, %rd20, %rd25;
	st.global.f32 	[%rd26], %f456;
	ld.shared.f32 	%f457, [_ZZ6kernelILi128EEvPfS0_S0_lE1w+20];
	st.global.f32 	[%rd26+4], %f457;
$L__BB0_226:
	ret;
$L__BB0_227:
	shl.b32 	%r274, %r718, 2;
	mov.u32 	%r275, _ZZ6kernelILi128EEvPfS0_S0_lE9residuals;
	add.s32 	%r276, %r275, %r274;
	ld.shared.f32 	%f47, [%r276];
	st.shared.f32 	[%r276+8], %f47;
	mov.u32 	%r277, _ZZ6kernelILi128EEvPfS0_S0_lE7indices;
	add.s32 	%r278, %r277, %r274;
	ld.shared.u32 	%r279, [%r278];
	st.shared.u32 	[%r278+8], %r279;
	ld.shared.f32 	%f48, [%r276+-4];
	st.shared.f32 	[%r276+4], %f48;
	ld.shared.u32 	%r280, [%r278+-4];
	st.shared.u32 	[%r278+4], %r280;
	ld.shared.f32 	%f49, [%r276+-8];
	st.shared.f32 	[%r276], %f49;
	ld.shared.u32 	%r281, [%r278+-8];
	st.shared.u32 	[%r278], %r281;
	add.s32 	%r282, %r718, -3;
	ld.shared.f32 	%f50, [%r276+-12];
	st.shared.f32 	[%r276+-4], %f50;
	ld.shared.u32 	%r283, [%r278+-12];
	st.shared.u32 	[%r278+-4], %r283;
	add.s32 	%r718, %r718, -4;
	setp.gt.s32 	%p16, %r282, %r65;
	@%p16 bra 	$L__BB0_227;
	bra.uni 	$L__BB0_26;
$L__BB0_228:
	shl.b32 	%r344, %r735, 2;
	mov.u32 	%r345, _ZZ6kernelILi128EEvPfS0_S0_lE9residuals;
	add.s32 	%r346, %r345, %r344;
	ld.shared.f32 	%f70, [%r346];
	st.shared.f32 	[%r346+16], %f70;
	mov.u32 	%r347, _ZZ6kernelILi128EEvPfS0_S0_lE7indices;
	add.s32 	%r348, %r347, %r344;
	ld.shared.u32 	%r349, [%r348];
	st.shared.u32 	[%r348+16], %r349;
	ld.shared.f32 	%f71, [%r346+-4];
	st.shared.f32 	[%r346+12], %f71;
	ld.shared.u32 	%r350, [%r348+-4];
	st.shared.u32 	[%r348+12], %r350;
	ld.shared.f32 	%f72, [%r346+-8];
	st.shared.f32 	[%r346+8], %f72;
	ld.shared.u32 	%r351, [%r348+-8];
	st.shared.u32 	[%r348+8], %r351;
	add.s32 	%r352, %r735, -3;
	ld.shared.f32 	%f73, [%r346+-12];
	st.shared.f32 	[%r346+4], %f73;
	ld.shared.u32 	%r353, [%r348+-12];
	st.shared.u32 	[%r348+4], %r353;
	add.s32 	%r735, %r735, -4;
	setp.gt.s32 	%p40, %r352, %r101;
	@%p40 bra 	$L__BB0_228;
	bra.uni 	$L__BB0_54;
$L__BB0_229:
	shl.b32 	%r414, %r748, 2;
	mov.u32 	%r415, _ZZ6kernelILi128EEvPfS0_S0_lE9residuals;
	add.s32 	%r416, %r415, %r414;
	ld.shared.f32 	%f93, [%r416];
	st.shared.f32 	[%r416+32], %f93;
	mov.u32 	%r417, _ZZ6kernelILi128EEvPfS0_S0_lE7indices;
	add.s32 	%r418, %r417, %r414;
	ld.shared.u32 	%r419, [%r418];
	st.shared.u32 	[%r418+32], %r419;
	ld.shared.f32 	%f94, [%r416+-4];
	st.shared.f32 	[%r416+28], %f94;
	ld.shared.u32 	%r420, [%r418+-4];
	st.shared.u32 	[%r418+28], %r420;
	ld.shared.f32 	%f95, [%r416+-8];
	st.shared.f32 	[%r416+24], %f95;
	ld.shared.u32 	%r421, [%r418+-8];
	st.shared.u32 	[%r418+24], %r421;
	add.s32 	%r422, %r748, -3;
	ld.shared.f32 	%f96, [%r416+-12];
	st.shared.f32 	[%r416+20], %f96;
	ld.shared.u32 	%r423, [%r418+-12];
	st.shared.u32 	[%r418+20], %r423;
	add.s32 	%r748, %r748, -4;
	setp.gt.s32 	%p64, %r422, %r125;
	@%p64 bra 	$L__BB0_229;
	bra.uni 	$L__BB0_81;
$L__BB0_230:
	shl.b32 	%r485, %r761, 2;
	mov.u32 	%r486, _ZZ6kernelILi128EEvPfS0_S0_lE9residuals;
	add.s32 	%r487, %r486, %r485;
	ld.shared.f32 	%f116, [%r487];
	st.shared.f32 	[%r487+64], %f116;
	mov.u32 	%r488, _ZZ6kernelILi128EEvPfS0_S0_lE7indices;
	add.s32 	%r489, %r488, %r485;
	ld.shared.u32 	%r490, [%r489];
	st.shared.u32 	[%r489+64], %r490;
	ld.shared.f32 	%f117, [%r487+-4];
	st.shared.f32 	[%r487+60], %f117;
	ld.shared.u32 	%r491, [%r489+-4];
	st.shared.u32 	[%r489+60], %r491;
	ld.shared.f32 	%f118, [%r487+-8];
	st.shared.f32 	[%r487+56], %f118;
	ld.shared.u32 	%r492, [%r489+-8];
	st.shared.u32 	[%r489+56], %r492;
	add.s32 	%r493, %r761, -3;
	ld.shared.f32 	%f119, [%r487+-12];
	st.shared.f32 	[%r487+52], %f119;
	ld.shared.u32 	%r494, [%r489+-12];
	st.shared.u32 	[%r489+52], %r494;
	add.s32 	%r761, %r761, -4;
	setp.gt.s32 	%p88, %r493, %r149;
	@%p88 bra 	$L__BB0_230;
	bra.uni 	$L__BB0_108;
$L__BB0_231:
	shl.b32 	%r555, %r774, 2;
	mov.u32 	%r556, _ZZ6kernelILi128EEvPfS0_S0_lE9residuals;
	add.s32 	%r557, %r556, %r555;
	ld.shared.f32 	%f139, [%r557];
	st.shared.f32 	[%r557+128], %f139;
	mov.u32 	%r558, _ZZ6kernelILi128EEvPfS0_S0_lE7indices;
	add.s32 	%r559, %r558, %r555;
	ld.shared.u32 	%r560, [%r559];
	st.shared.u32 	[%r559+128], %r560;
	ld.shared.f32 	%f140, [%r557+-4];
	st.shared.f32 	[%r557+124], %f140;
	ld.shared.u32 	%r561, [%r559+-4];
	st.shared.u32 	[%r559+124], %r561;
	ld.shared.f32 	%f141, [%r557+-8];
	st.shared.f32 	[%r557+120], %f141;
	ld.shared.u32 	%r562, [%r559+-8];
	st.shared.u32 	[%r559+120], %r562;
	add.s32 	%r563, %r774, -3;
	ld.shared.f32 	%f142, [%r557+-12];
	st.shared.f32 	[%r557+116], %f142;
	ld.shared.u32 	%r564, [%r559+-12];
	st.shared.u32 	[%r559+116], %r564;
	add.s32 	%r774, %r774, -4;
	setp.gt.s32 	%p112, %r563, %r173;
	@%p112 bra 	$L__BB0_231;
	bra.uni 	$L__BB0_135;
$L__BB0_232:
	shl.b32 	%r625, %r787, 2;
	mov.u32 	%r626, _ZZ6kernelILi128EEvPfS0_S0_lE9residuals;
	add.s32 	%r627, %r626, %r625;
	ld.shared.f32 	%f162, [%r627];
	st.shared.f32 	[%r627+256], %f162;
	mov.u32 	%r628, _ZZ6kernelILi128EEvPfS0_S0_lE7indices;
	add.s32 	%r629, %r628, %r625;
	ld.shared.u32 	%r630, [%r629];
	st.shared.u32 	[%r629+256], %r630;
	ld.shared.f32 	%f163, [%r627+-4];
	st.shared.f32 	[%r627+252], %f163;
	ld.shared.u32 	%r631, [%r629+-4];
	st.shared.u32 	[%r629+252], %r631;
	ld.shared.f32 	%f164, [%r627+-8];
	st.shared.f32 	[%r627+248], %f164;
	ld.shared.u32 	%r632, [%r629+-8];
	st.shared.u32 	[%r629+248], %r632;
	add.s32 	%r633, %r787, -3;
	ld.shared.f32 	%f165, [%r627+-12];
	st.shared.f32 	[%r627+244], %f165;
	ld.shared.u32 	%r634, [%r629+-12];
	st.shared.u32 	[%r629+244], %r634;
	add.s32 	%r787, %r787, -4;
	setp.gt.s32 	%p136, %r633, %r197;
	@%p136 bra 	$L__BB0_232;
	bra.uni 	$L__BB0_162;

}


// ===== COMPILED SASS (sm_100) =====

	.target	sm_100

	.elftype	@"ET_EXEC"


//--------------------- .note.nv.tkinfo           --------------------------
	.section	.note.nv.tkinfo,"",@"SHT_NOTE"
	.sectionflags	@"SHF_NOTE_NV_TKINFO"
	.tkinfo
        /*0018*/ 	.word	0x00000002
        /*0030*/ 	.string	""
        /*0030*/ 	.string	"ptxas"
        /*0030*/ 	.string	"Cuda compilation tools, release 13.0, V13.0.88"
        /*0030*/ 	.string	"Build cuda_13.0.r13.0/compiler.36424714_0"
        /*0030*/ 	.string	"-arch sm_100 -m 64 "



//--------------------- .note.nv.cuinfo           --------------------------
	.section	.note.nv.cuinfo,"",@"SHT_NOTE"
	.sectionflags	@"SHF_NOTE_NV_CUINFO"
        /*0018*/ 	.short	0x0002
        /*001a*/ 	.short	0x0064
        /*001c*/ 	.short	0x0082
	.zero		2


//--------------------- .nv.info                  --------------------------
	.section	.nv.info,"",@"SHT_CUDA_INFO"
	.align	4


	//----- nvinfo : EIATTR_REGCOUNT
	.align		4
        /*0000*/ 	.byte	0x04, 0x2f
        /*0002*/ 	.short	(.L_10 - .L_9)
	.align		4
.L_9:
        /*0004*/ 	.word	index@(_Z6kernelILi128EEvPfS0_S0_l)
        /*0008*/ 	.word	0x00000030


	//----- nvinfo : EIATTR_FRAME_SIZE
	.align		4
.L_10:
        /*000c*/ 	.byte	0x04, 0x11
        /*000e*/ 	.short	(.L_12 - .L_11)
	.align		4
.L_11:
        /*0010*/ 	.word	index@($__internal_1_$__cuda_sm3x_div_rn_noftz_f32_slowpath)
        /*0014*/ 	.word	0x00000000


	//----- nvinfo : EIATTR_FRAME_SIZE
	.align		4
.L_12:
        /*0018*/ 	.byte	0x04, 0x11
        /*001a*/ 	.short	(.L_14 - .L_13)
	.align		4
.L_13:
        /*001c*/ 	.word	index@($__internal_0_$__cuda_sm20_sqrt_rn_f32_slowpath)
        /*0020*/ 	.word	0x00000000


	//----- nvinfo : EIATTR_FRAME_SIZE
	.align		4
.L_14:
        /*0024*/ 	.byte	0x04, 0x11
        /*0026*/ 	.short	(.L_16 - .L_15)
	.align		4
.L_15:
        /*0028*/ 	.word	index@(_Z6kernelILi128EEvPfS0_S0_l)
        /*002c*/ 	.word	0x00000000


	//----- nvinfo : EIATTR_MIN_STACK_SIZE
	.align		4
.L_16:
        /*0030*/ 	.byte	0x04, 0x12
        /*0032*/ 	.short	(.L_18 - .L_17)
	.align		4
.L_17:
        /*0034*/ 	.word	index@(_Z6kernelILi128EEvPfS0_S0_l)
        /*0038*/ 	.word	0x00000000
.L_18:


//--------------------- .nv.compat                --------------------------
	.section	.nv.compat,"",@"SHT_CUDA_COMPAT_INFO"
	.align	4
        /*0000*/ 	.byte	0x02, 0x09, 0x00, 0x00, 0x02, 0x02, 0x01, 0x00, 0x02, 0x05, 0x05, 0x00, 0x03, 0x07, 0x01, 0x01
        /*0010*/ 	.byte	0x02, 0x03, 0x00, 0x00, 0x02, 0x06, 0x01, 0x00, 0x04, 0x0b, 0x08, 0x00, 0x01, 0x00, 0x00, 0x00
        /*0020*/ 	.byte	0x00, 0x00, 0x00, 0x00


//--------------------- .nv.info._Z6kernelILi128EEvPfS0_S0_l --------------------------
	.section	.nv.info._Z6kernelILi128EEvPfS0_S0_l,"",@"SHT_CUDA_INFO"
	.sectionflags	@""
	.align	4


	//----- nvinfo : EIATTR_CUDA_API_VERSION
	.align		4
        /*0000*/ 	.byte	0x04, 0x37
        /*0002*/ 	.short	(.L_20 - .L_19)
.L_19:
        /*0004*/ 	.word	0x00000082


	//----- nvinfo : EIATTR_KPARAM_INFO
	.align		4
.L_20:
        /*0008*/ 	.byte	0x04, 0x17
        /*000a*/ 	.short	(.L_22 - .L_21)
.L_21:
        /*000c*/ 	.word	0x00000000
        /*0010*/ 	.short	0x0003
        /*0012*/ 	.short	0x0018
        /*0014*/ 	.byte	0x00, 0xf0, 0x21, 0x00


	//----- nvinfo : EIATTR_KPARAM_INFO
	.align		4
.L_22:
        /*0018*/ 	.byte	0x04, 0x17
        /*001a*/ 	.short	(.L_24 - .L_23)
.L_23:
        /*001c*/ 	.word	0x00000000
        /*0020*/ 	.short	0x0002
        /*0022*/ 	.short	0x0010
        /*0024*/ 	.byte	0x00, 0xf5, 0x21, 0x00


	//----- nvinfo : EIATTR_KPARAM_INFO
	.align		4
.L_24:
        /*0028*/ 	.byte	0x04, 0x17
        /*002a*/ 	.short	(.L_26 - .L_25)
.L_25:
        /*002c*/ 	.word	0x00000000
        /*0030*/ 	.short	0x0001
        /*0032*/ 	.short	0x0008
        /*0034*/ 	.byte	0x00, 0xf5, 0x21, 0x00


	//----- nvinfo : EIATTR_KPARAM_INFO
	.align		4
.L_26:
        /*0038*/ 	.byte	0x04, 0x17
        /*003a*/ 	.short	(.L_28 - .L_27)
.L_27:
        /*003c*/ 	.word	0x00000000
        /*0040*/ 	.short	0x0000
        /*0042*/ 	.short	0x0000
        /*0044*/ 	.byte	0x00, 0xf5, 0x21, 0x00


	//----- nvinfo : EIATTR_SPARSE_MMA_MASK
	.align		4
.L_28:
        /*0048*/ 	.byte	0x03, 0x50
        /*004a*/ 	.short	0x0000


	//----- nvinfo : EIATTR_MAXREG_COUNT
	.align		4
        /*004c*/ 	.byte	0x03, 0x1b
        /*004e*/ 	.short	0x00ff


	//----- nvinfo : EIATTR_NUM_BARRIERS
	.align		4
        /*0050*/ 	.byte	0x02, 0x4c
        /*0052*/ 	.byte	0x01
	.zero		1


	//----- nvinfo : EIATTR_MERCURY_ISA_VERSION
	.align		4
        /*0054*/ 	.byte	0x03, 0x5f
        /*0056*/ 	.short	0x0101


	//----- nvinfo : EIATTR_INT_WARP_WIDE_INSTR_OFFSETS
	.align		4
        /*0058*/ 	.byte	0x04, 0x31
        /*005a*/ 	.short	(.L_30 - .L_29)


	//   ....[0]....
.L_29:
        /*005c*/ 	.word	0x000001e0


	//----- nvinfo : EIATTR_VRC_CTA_INIT_COUNT
	.align		4
.L_30:
        /*0060*/ 	.byte	0x02, 0x4a
	.zero		1
	.zero		1


	//----- nvinfo : EIATTR_EXIT_INSTR_OFFSETS
	.align		4
        /*0064*/ 	.byte	0x04, 0x1c
        /*0066*/ 	.short	(.L_32 - .L_31)


	//   ....[0]....
.L_31:
        /*0068*/ 	.word	0x00009c50


	//   ....[1]....
        /*006c*/ 	.word	0x00009e10


	//----- nvinfo : EIATTR_CRS_STACK_SIZE
	.align		4
.L_32:
        /*0070*/ 	.byte	0x04, 0x1e
        /*0072*/ 	.short	(.L_34 - .L_33)
.L_33:
        /*0074*/ 	.word	0x00000000


	//----- nvinfo : EIATTR_CBANK_PARAM_SIZE
	.align		4
.L_34:
        /*0078*/ 	.byte	0x03, 0x19
        /*007a*/ 	.short	0x0020


	//----- nvinfo : EIATTR_PARAM_CBANK
	.align		4
        /*007c*/ 	.byte	0x04, 0x0a
        /*007e*/ 	.short	(.L_36 - .L_35)
	.align		4
.L_35:
        /*0080*/ 	.word	index@(.nv.constant0._Z6kernelILi128EEvPfS0_S0_l)
        /*0084*/ 	.short	0x0380
        /*0086*/ 	.short	0x0020


	//----- nvinfo : EIATTR_SW_WAR
	.align		4
.L_36:
        /*0088*/ 	.byte	0x04, 0x36
        /*008a*/ 	.short	(.L_38 - .L_37)
.L_37:
        /*008c*/ 	.word	0x00000008
.L_38:


//--------------------- .nv.callgraph             --------------------------
	.section	.nv.callgraph,"",@"SHT_CUDA_CALLGRAPH"
	.align	4
	.sectionentsize	8
	.align		4
        /*0000*/ 	.word	0x00000000
	.align		4
        /*0004*/ 	.word	0xffffffff
	.align		4
        /*0008*/ 	.word	0x00000000
	.align		4
        /*000c*/ 	.word	0xfffffffe
	.align		4
        /*0010*/ 	.word	0x00000000
	.align		4
        /*0014*/ 	.word	0xfffffffd
	.align		4
        /*0018*/ 	.word	0x00000000
	.align		4
        /*001c*/ 	.word	0xfffffffc


//--------------------- .nv.constant4             --------------------------
	.section	.nv.constant4,"a",@progbits
	.align	8
	.align		8
.nv.constant4:
        /*0000*/ 	.dword	precalc_xorwow_matrix
	.align		8
        /*0008*/ 	.dword	precalc_xorwow_offset_matrix
	.align		8
        /*0010*/ 	.dword	mrg32k3aM1
	.align		8
        /*0018*/ 	.dword	mrg32k3aM2
	.align		8
        /*0020*/ 	.dword	mrg32k3aM1SubSeq
	.align		8
        /*0028*/ 	.dword	mrg32k3aM2SubSeq
	.align		8
        /*0030*/ 	.dword	mrg32k3aM1Seq
	.align		8
        /*0038*/ 	.dword	mrg32k3aM2Seq


//--------------------- .nv.constant3             --------------------------
	.section	.nv.constant3,"a",@progbits
	.align	8
.nv.constant3:
	.type		__cr_lgamma_table,@object
	.size		__cr_lgamma_table,(.L_8 - __cr_lgamma_table)
__cr_lgamma_table:
        /*0000*/ 	.byte	0x00, 0x00, 0x00, 0x00, 0x00, 0x00, 0x00, 0x00, 0x00, 0x00, 0x00, 0x00, 0x00, 0x00, 0x00, 0x00
        /*0010*/ 	.byte	0xef, 0x39, 0xfa, 0xfe, 0x42, 0x2e, 0xe6, 0x3f, 0x02, 0x20, 0x2a, 0xfa, 0x0b, 0xab, 0xfc, 0x3f
        /*0020*/ 	.byte	0xf9, 0x2c, 0x92, 0x7c, 0xa7, 0x6c, 0x09, 0x40, 0xc9, 0x79, 0x44, 0x3c, 0x64, 0x26, 0x13, 0x40
        /*0030*/ 	.byte	0xca, 0x01, 0xcf, 0x3a, 0x27, 0x51, 0x1a, 0x40, 0x30, 0xcc, 0x2d, 0xf3, 0xe1, 0x0c, 0x21, 0x40
        /*0040*/ 	.byte	0x0d, 0xb7, 0xfc, 0x82, 0x8e, 0x35, 0x25, 0x40
.L_8:


//--------------------- .text._Z6kernelILi128EEvPfS0_S0_l --------------------------
	.section	.text._Z6kernelILi128EEvPfS0_S0_l,"ax",@progbits
	.align	128
        .global         _Z6kernelILi128EEvPfS0_S0_l
        .type           _Z6kernelILi128EEvPfS0_S0_l,@function
        .size           _Z6kernelILi128EEvPfS0_S0_l,(.L_x_187 - _Z6kernelILi128EEvPfS0_S0_l)
        .other          _Z6kernelILi128EEvPfS0_S0_l,@"STO_CUDA_ENTRY STV_DEFAULT"
_Z6kernelILi128EEvPfS0_S0_l:
.text._Z6kernelILi128EEvPfS0_S0_l:
[----:B------:R-:W-:Y:S01]  /*0000*/  LDC R1, c[0x0][0x37c] ;  /* 0x0000df00ff017b82 */ /* 0x000fe20000000800 */
[----:B------:R-:W0:Y:S07]  /*0010*/  S2R R0, SR_TID.X ;  /* 0x0000000000007919 */ /* 0x000e2e0000002100 */
[----:B------:R-:W1:Y:S01]  /*0020*/  S2UR UR17, SR_CgaCtaId ;  /* 0x00000000001179c3 */ /* 0x000e620000008800 */
[----:B------:R-:W2:Y:S01]  /*0030*/  LDCU.64 UR4, c[0x0][0x380] ;  /* 0x00007000ff0477ac */ /* 0x000ea20008000a00 */
[----:B------:R-:W3:Y:S06]  /*0040*/  LDCU.64 UR6, c[0x0][0x398] ;  /* 0x00007300ff0677ac */ /* 0x000eec0008000a00 */
[----:B------:R-:W4:Y:S01]  /*0050*/  S2UR UR20, SR_CTAID.X ;  /* 0x00000000001479c3 */ /* 0x000f220000002500 */
[----:B------:R-:W-:Y:S01]  /*0060*/  UMOV UR8, 0x400 ;  /* 0x0000040000087882 */ /* 0x000fe20000000000 */
[----:B------:R-:W0:Y:S01]  /*0070*/  LDCU.64 UR18, c[0x0][0x358] ;  /* 0x00006b00ff1277ac */ /* 0x000e220008000a00 */
[----:B------:R-:W-:-:S02]  /*0080*/  UIADD3 UR12, UPT, UPT, UR8, 0x618, URZ ;  /* 0x00000618080c7890 */ /* 0x000fc4000fffe0ff */
[----:B------:R-:W-:Y:S02]  /*0090*/  UIADD3 UR14, UPT, UPT, UR8, 0x218, URZ ;  /* 0x00000218080e7890 */ /* 0x000fe4000fffe0ff */
[----:B------:R-:W-:Y:S02]  /*00a0*/  UIADD3 UR10, UPT, UPT, UR8, 0x18, URZ ;  /* 0x00000018080a7890 */ /* 0x000fe4000fffe0ff */
[----:B------:R-:W-:Y:S02]  /*00b0*/  UIADD3 UR11, UPT, UPT, UR8, 0x418, URZ ;  /* 0x00000418080b7890 */ /* 0x000fe4000fffe0ff */
[----:B------:R-:W-:Y:S02]  /*00c0*/  UIADD3 UR16, UPT, UPT, UR8, 0x818, URZ ;  /* 0x0000081808107890 */ /* 0x000fe4000fffe0ff */
[----:B---3--:R-:W-:Y:S02]  /*00d0*/  ULOP3.LUT UR6, UR6, 0xaad26b49, URZ, 0x3c, !UPT ;  /* 0xaad26b4906067892 */ /* 0x008fe4000f8e3cff */
[----:B------:R-:W-:-:S02]  /*00e0*/  ULOP3.LUT UR7, UR7, 0xf7dcefdd, URZ, 0x3c, !UPT ;  /* 0xf7dcefdd07077892 */ /* 0x000fc4000f8e3cff */
[----:B------:R-:W-:Y:S02]  /*00f0*/  UIMAD UR15, UR6, 0x4182bed5, URZ ;  /* 0x4182bed5060f78a4 */ /* 0x000fe4000f8e02ff */
[----:B-1----:R-:W-:Y:S01]  /*0100*/  ULEA UR6, UR17, UR10, 0x18 ;  /* 0x0000000a11067291 */ /* 0x002fe2000f8ec0ff */
[C---:B0-----:R-:W-:Y:S01]  /*0110*/  ISETP.NE.AND P0, PT, R0.reuse, RZ, PT ;  /* 0x000000ff0000720c */ /* 0x041fe20003f05270 */
[----:B----4-:R-:W-:Y:S01]  /*0120*/  UIMAD UR9, UR20, 0x1770, URZ ;  /* 0x00001770140978a4 */ /* 0x010fe2000f8e02ff */
[C---:B------:R-:W-:Y:S01]  /*0130*/  IMAD.SHL.U32 R40, R0.reuse, 0x4, RZ ;  /* 0x0000000400287824 */ /* 0x040fe200078e00ff */
[C---:B------:R-:W-:Y:S01]  /*0140*/  IADD3 R38, PT, PT, R0.reuse, 0x4, RZ ;  /* 0x0000000400267810 */ /* 0x040fe20007ffe0ff */
[C---:B------:R-:W-:Y:S01]  /*0150*/  VIADD R39, R0.reuse, 0x2 ;  /* 0x0000000200277836 */ /* 0x040fe20000000000 */
[----:B--2---:R-:W-:Y:S01]  /*0160*/  UIMAD.WIDE.U32 UR4, UR9, 0x4, UR4 ;  /* 0x00000004090478a5 */ /* 0x004fe2000f8e0004 */
[C---:B------:R-:W-:Y:S01]  /*0170*/  VIADD R37, R0.reuse, 0x1 ;  /* 0x0000000100257836 */ /* 0x040fe20000000000 */
[----:B------:R-:W-:Y:S01]  /*0180*/  ULEA UR9, UR17, UR14, 0x18 ;  /* 0x0000000e11097291 */ /* 0x000fe2000f8ec0ff */
[C---:B------:R-:W-:Y:S01]  /*0190*/  VIADD R36, R0.reuse, 0x8 ;  /* 0x0000000800247836 */ /* 0x040fe20000000000 */
[C---:B------:R-:W-:Y:S01]  /*01a0*/  IADD3 R2, PT, PT, R0.reuse, 0x3, RZ ;  /* 0x0000000300027810 */ /* 0x040fe20007ffe0ff */
[C---:B------:R-:W-:Y:S01]  /*01b0*/  VIADD R3, R0.reuse, 0x10 ;  /* 0x0000001000037836 */ /* 0x040fe20000000000 */
[C---:B------:R-:W-:Y:S01]  /*01c0*/  IADD3 R11, PT, PT, R0.reuse, 0xd, RZ ;  /* 0x0000000d000b7810 */ /* 0x040fe20007ffe0ff */
[C---:B------:R-:W-:Y:S01]  /*01d0*/  VIADD R10, R0.reuse, 0xe ;  /* 0x0000000e000a7836 */ /* 0x040fe20000000000 */
[----:B------:R-:W-:Y:S01]  /*01e0*/  VOTEU.ALL UP0, P0 ;  /* 0x0000000000ff7886 */ /* 0x000fe20000000000 */
[----:B------:R-:W-:Y:S01]  /*01f0*/  @!P0 IMAD.MOV.U32 R4, RZ, RZ, 0x3f800000 ;  /* 0x3f800000ff048424 */ /* 0x000fe200078e00ff */
[C---:B------:R-:W-:Y:S01]  /*0200*/  IADD3 R18, PT, PT, R0.reuse, 0x1d, RZ ;  /* 0x0000001d00127810 */ /* 0x040fe20007ffe0ff */
[C---:B------:R-:W-:Y:S01]  /*0210*/  VIADD R16, R0.reuse, 0xc ;  /* 0x0000000c00107836 */ /* 0x040fe20000000000 */
[C---:B------:R-:W-:Y:S01]  /*0220*/  IADD3 R31, PT, PT, R0.reuse, 0x3d, RZ ;  /* 0x0000003d001f7810 */ /* 0x040fe20007ffe0ff */
[----:B------:R-:W-:Y:S01]  /*0230*/  @!UP0 ULEA UR13, UR17, UR8, 0x18 ;  /* 0x00000008110d8291 */ /* 0x000fe2000f8ec0ff */
[--C-:B------:R-:W-:Y:S01]  /*0240*/  IMAD.MOV.U32 R5, RZ, RZ, R4.reuse ;  /* 0x000000ffff057224 */ /* 0x100fe200078e0004 */
[-C--:B------:R-:W-:Y:S01]  /*0250*/  MOV R6, R4.reuse ;  /* 0x0000000400067202 */ /* 0x080fe20000000f00 */
[--C-:B------:R-:W-:Y:S01]  /*0260*/  IMAD.MOV.U32 R7, RZ, RZ, R4.reuse ;  /* 0x000000ffff077224 */ /* 0x100fe200078e0004 */
[----:B------:R-:W-:Y:S01]  /*0270*/  MOV R9, R4 ;  /* 0x0000000400097202 */ /* 0x000fe20000000f00 */
[----:B------:R-:W-:Y:S01]  /*0280*/  IMAD.MOV.U32 R8, RZ, RZ, R4 ;  /* 0x000000ffff087224 */ /* 0x000fe200078e0004 */
[----:B------:R-:W-:Y:S01]  /*0290*/  ULEA UR8, UR17, UR12, 0x18 ;  /* 0x0000000c11087291 */ /* 0x000fe2000f8ec0ff */
[----:B------:R-:W-:Y:S01]  /*02a0*/  VIADD R17, R0, 0x1e ;  /* 0x0000001e00117836 */ /* 0x000fe20000000000 */
[----:B------:R-:W-:Y:S01]  /*02b0*/  LOP3.LUT R33, R40, 0xf80, RZ, 0xc0, !PT ;  /* 0x00000f8028217812 */ /* 0x000fe200078ec0ff */
[----:B------:R0:W-:Y:S01]  /*02c0*/  @!P0 STS.128 [UR13], R4 ;  /* 0x00000004ff008988 */ /* 0x0001e20008000c0d */
[----:B------:R-:W-:Y:S01]  /*02d0*/  VIADD R19, R0, 0x1c ;  /* 0x0000001c00137836 */ /* 0x000fe20000000000 */
[----:B------:R-:W-:Y:S01]  /*02e0*/  IADD3 R35, PT, PT, R40, UR9, RZ ;  /* 0x0000000928237c10 */ /* 0x000fe2000fffe0ff */
[C---:B------:R-:W-:Y:S01]  /*02f0*/  VIADD R30, R0.reuse, 0x3e ;  /* 0x0000003e001e7836 */ /* 0x040fe20000000000 */
[----:B------:R1:W-:Y:S01]  /*0300*/  @!P0 STS.64 [UR13+0x10], R8 ;  /* 0x00001008ff008988 */ /* 0x0003e20008000a0d */
[----:B------:R-:W-:Y:S01]  /*0310*/  UIMAD UR13, UR7, -0x658354e5, URZ ;  /* 0x9a7cab1b070d78a4 */ /* 0x000fe2000f8e02ff */
[----:B------:R-:W-:Y:S01]  /*0320*/  VIADD R32, R0, 0x3c ;  /* 0x0000003c00207836 */ /* 0x000fe20000000000 */
[----:B------:R-:W-:Y:S01]  /*0330*/  ULEA UR7, UR17, UR11, 0x18 ;  /* 0x0000000b11077291 */ /* 0x000fe2000f8ec0ff */
[----:B------:R-:W-:Y:S01]  /*0340*/  VIADD R34, R40, UR8 ;  /* 0x0000000828227c36 */ /* 0x000fe20008000000 */
[----:B------:R-:W-:-:S02]  /*0350*/  UIADD3 UR21, UPT, UPT, UR15, 0x64f0c9, UR13 ;  /* 0x0064f0c90f157890 */ /* 0x000fc4000fffe00d */
[----:B------:R-:W-:Y:S02]  /*0360*/  UIADD3 UR11, UPT, UPT, UR15, 0x583f19, URZ ;  /* 0x00583f190f0b7890 */ /* 0x000fe4000fffe0ff */
[----:B------:R-:W-:Y:S01]  /*0370*/  ULOP3.LUT UR12, UR13, 0x5491333, URZ, 0x3c, !UPT ;  /* 0x054913330d0c7892 */ /* 0x000fe2000f8e3cff */
[C---:B0-----:R-:W-:Y:S01]  /*0380*/  VIADD R4, R0.reuse, 0x20 ;  /* 0x0000002000047836 */ /* 0x041fe20000000000 */
[C---:B------:R-:W-:Y:S01]  /*0390*/  IADD3 R5, PT, PT, R0.reuse, 0x40, RZ ;  /* 0x0000004000057810 */ /* 0x040fe20007ffe0ff */
[C---:B------:R-:W-:Y:S01]  /*03a0*/  VIADD R6, R0.reuse, 0x80 ;  /* 0x0000008000067836 */ /* 0x040fe20000000000 */
[C---:B-1----:R-:W-:Y:S01]  /*03b0*/  IADD3 R8, PT, PT, R0.reuse, 0x6, RZ ;  /* 0x0000000600087810 */ /* 0x042fe20007ffe0ff */
[C---:B------:R-:W-:Y:S01]  /*03c0*/  VIADD R7, R0.reuse, 0xfffffffe ;  /* 0xfffffffe00077836 */ /* 0x040fe20000000000 */
[----:B------:R-:W-:Y:S01]  /*03d0*/  ULOP3.LUT UR14, UR15, 0x159a55e5, URZ, 0x3c, !UPT ;  /* 0x159a55e50f0e7892 */ /* 0x000fe2000f8e3cff */
[----:B------:R-:W-:Y:S01]  /*03e0*/  VIADD R9, R0, 0x5 ;  /* 0x0000000500097836 */ /* 0x000fe20000000000 */
[----:B------:R-:W-:-:S02]  /*03f0*/  ULEA UR10, UR17, UR16, 0x18 ;  /* 0x00000010110a7291 */ /* 0x000fc4000f8ec0ff */
[----:B------:R-:W-:Y:S02]  /*0400*/  UIADD3 UR13, UPT, UPT, UR13, 0x1f123bb5, URZ ;  /* 0x1f123bb50d0d7890 */ /* 0x000fe4000fffe0ff */
[----:B------:R-:W-:Y:S01]  /*0410*/  UIADD3 UR15, UPT, UPT, UR15, 0x75bcd15, URZ ;  /* 0x075bcd150f0f7890 */ /* 0x000fe2000fffe0ff */
[----:B------:R-:W-:-:S11]  /*0420*/  UMOV UR22, 0xffffffff ;  /* 0xffffffff00167882 */ /* 0x000fd60000000000 */
.L_x_172:
[----:B------:R-:W-:Y:S01]  /*0430*/  USHF.R.U32.HI UR16, URZ, 0x2, UR15 ;  /* 0x00000002ff107899 */ /* 0x000fe2000801160f */
[----:B0-----:R-:W-:Y:S01]  /*0440*/  IMAD.MOV.U32 R13, RZ, RZ, 0x2f800000 ;  /* 0x2f800000ff0d7424 */ /* 0x001fe200078e00ff */
[----:B------:R-:W-:Y:S01]  /*0450*/  UIADD3 UR21, UPT, UPT, UR21, 0x587c5, URZ ;  /* 0x000587c515157890 */ /* 0x000fe2000fffe0ff */
[----:B--2---:R-:W-:Y:S01]  /*0460*/  MOV R20, UR20 ;  /* 0x0000001400147c02 */ /* 0x004fe20008000f00 */
[----:B------:R-:W-:Y:S01]  /*0470*/  ULOP3.LUT UR16, UR16, UR15, URZ, 0x3c, !UPT ;  /* 0x0000000f10107292 */ /* 0x000fe2000f8e3cff */
[----:B------:R-:W-:Y:S01]  /*0480*/  IMAD.MOV.U32 R22, RZ, RZ, 0x4 ;  /* 0x00000004ff167424 */ /* 0x000fe200078e00ff */
[----:B------:R-:W-:Y:S02]  /*0490*/  USHF.L.U32 UR15, UR11, 0x4, URZ ;  /* 0x000000040b0f7899 */ /* 0x000fe400080006ff */
[----:B------:R-:W-:Y:S01]  /*04a0*/  USHF.L.U32 UR17, UR16, 0x1, URZ ;  /* 0x0000000110117899 */ /* 0x000fe200080006ff */
[----:B------:R-:W-:Y:S01]  /*04b0*/  IMAD R20, R20, 0x3e8, RZ ;  /* 0x000003e814147824 */ /* 0x000fe200078e02ff */
[----:B------:R-:W0:Y:S02]  /*04c0*/  LDCU.64 UR24, c[0x0][0x388] ;  /* 0x00007100ff1877ac */ /* 0x000e240008000a00 */
[----:B------:R-:W-:-:S04]  /*04d0*/  ULOP3.LUT UR15, UR11, UR15, UR17, 0x96, !UPT ;  /* 0x0000000f0b0f7292 */ /* 0x000fc8000f8e9611 */
[----:B------:R-:W-:-:S04]  /*04e0*/  ULOP3.LUT UR16, UR15, UR16, URZ, 0x3c, !UPT ;  /* 0x000000100f107292 */ /* 0x000fc8000f8e3cff */
[----:B------:R-:W-:-:S06]  /*04f0*/  UIADD3 UR15, UPT, UPT, UR16, UR21, URZ ;  /* 0x00000015100f7290 */ /* 0x000fcc000fffe0ff */
[----:B---3--:R-:W-:-:S05]  /*0500*/  I2FP.F32.U32 R12, UR15 ;  /* 0x0000000f000c7c45 */ /* 0x008fca0008201000 */
[----:B------:R-:W-:-:S04]  /*0510*/  FFMA R12, R12, R13, 1.1641532182693481445e-10 ;  /* 0x2f0000000c0c7423 */ /* 0x000fc8000000000d */
[----:B------:R-:W-:-:S04]  /*0520*/  FMUL R12, R12, 1000 ;  /* 0x447a00000c0c7820 */ /* 0x000fc80000400000 */
[----:B-1----:R-:W1:Y:S02]  /*0530*/  F2I.TRUNC.NTZ R13, R12 ;  /* 0x0000000c000d7305 */ /* 0x002e64000020f100 */
[----:B-1----:R-:W-:-:S04]  /*0540*/  IMAD.IADD R13, R13, 0x1, R0 ;  /* 0x000000010d0d7824 */ /* 0x002fc800078e0200 */
[----:B------:R-:W-:-:S05]  /*0550*/  IMAD.HI.U32 R14, R13, 0x10624dd3, RZ ;  /* 0x10624dd30d0e7827 */ /* 0x000fca00078e00ff */
[----:B------:R-:W-:-:S05]  /*0560*/  SHF.R.U32.HI R14, RZ, 0x6, R14 ;  /* 0x00000006ff0e7819 */ /* 0x000fca000001160e */
[----:B------:R-:W-:-:S04]  /*0570*/  IMAD R27, R14, -0x3e8, R13 ;  /* 0xfffffc180e1b7824 */ /* 0x000fc800078e020d */
[----:B------:R-:W-:Y:S01]  /*0580*/  IMAD.WIDE.U32 R22, R27, R22, UR4 ;  /* 0x000000041b167e25 */ /* 0x000fe2000f8e0016 */
[----:B------:R-:W-:-:S04]  /*0590*/  IADD3 R13, P0, PT, R20, R27, RZ ;  /* 0x0000001b140d7210 */ /* 0x000fc80007f1e0ff */
[----:B------:R-:W2:Y:S01]  /*05a0*/  LDG.E R29, desc[UR18][R22.64] ;  /* 0x00000012161d7981 */ /* 0x000ea2000c1e1900 */
[----:B------:R-:W-:Y:S01]  /*05b0*/  IMAD.X R14, RZ, RZ, RZ, P0 ;  /* 0x000000ffff0e7224 */ /* 0x000fe200000e06ff */
[C---:B0-----:R-:W-:Y:S02]  /*05c0*/  LEA R12, P0, R13.reuse, UR24, 0x2 ;  /* 0x000000180d0c7c11 */ /* 0x041fe4000f8010ff */
[----:B------:R-:W3:Y:S02]  /*05d0*/  LDG.E R42, desc[UR18][R22.64+0xfa0] ;  /* 0x000fa012162a7981 */ /* 0x000ee4000c1e1900 */
[----:B------:R-:W-:Y:S02]  /*05e0*/  LEA.HI.X R13, R13, UR25, R14, 0x2, P0 ;  /* 0x000000190d0d7c11 */ /* 0x000fe400080f140e */
[----:B------:R-:W4:Y:S04]  /*05f0*/  LDG.E R43, desc[UR18][R22.64+0x1f40] ;  /* 0x001f4012162b7981 */ /* 0x000f28000c1e1900 */
[----:B------:R0:W2:Y:S04]  /*0600*/  LDG.E R44, desc[UR18][R12.64] ;  /* 0x000000120c2c7981 */ /* 0x0000a8000c1e1900 */
[----:B------:R-:W5:Y:S04]  /*0610*/  LDG.E R26, desc[UR18][R22.64+0x2ee0] ;  /* 0x002ee012161a7981 */ /* 0x000f68000c1e1900 */
[----:B------:R-:W5:Y:S04]  /*0620*/  LDG.E R41, desc[UR18][R22.64+0x3e80] ;  /* 0x003e801216297981 */ /* 0x000f68000c1e1900 */
[----:B------:R-:W5:Y:S01]  /*0630*/  LDG.E R28, desc[UR18][R22.64+0x4e20] ;  /* 0x004e2012161c7981 */ /* 0x000f62000c1e1900 */
[----:B------:R-:W1:Y:S01]  /*0640*/  S2UR UR17, SR_CgaCtaId ;  /* 0x00000000001179c3 */ /* 0x000e620000008800 */
[----:B------:R-:W-:-:S02]  /*0650*/  UMOV UR15, 0x400 ;  /* 0x00000400000f7882 */ /* 0x000fc40000000000 */
[----:B------:R-:W-:Y:S01]  /*0660*/  MOV R25, UR15 ;  /* 0x0000000f00197c02 */ /* 0x000fe20008000f00 */
[----:B------:R-:W-:Y:S01]  /*0670*/  STS [R40+UR6], R27 ;  /* 0x0000001b28007988 */ /* 0x000fe20008000806 */
[----:B-1----:R-:W-:-:S05]  /*0680*/  IMAD.U32 R24, RZ, RZ, UR17 ;  /* 0x00000011ff187e24 */ /* 0x002fca000f8e00ff */
[----:B------:R-:W-:-:S05]  /*0690*/  LEA R45, R24, R25, 0x18 ;  /* 0x00000019182d7211 */ /* 0x000fca00078ec0ff */
[----:B0-----:R-:W2:Y:S04]  /*06a0*/  LDS.128 R12, [R45] ;  /* 0x000000002d0c7984 */ /* 0x001ea80000000c00 */
[----:B------:R-:W0:Y:S01]  /*06b0*/  LDS.64 R20, [R45+0x10] ;  /* 0x000010002d147984 */ /* 0x000e220000000a00 */
[----:B------:R-:W-:Y:S01]  /*06c0*/  UMOV UR15, UR14 ;  /* 0x0000000e000f7c82 */ /* 0x000fe20008000000 */
[----:B------:R-:W-:Y:S01]  /*06d0*/  UMOV UR14, UR13 ;  /* 0x0000000d000e7c82 */ /* 0x000fe20008000000 */
[----:B------:R-:W-:Y:S01]  /*06e0*/  UMOV UR13, UR12 ;  /* 0x0000000c000d7c82 */ /* 0x000fe20008000000 */
[----:B------:R-:W-:Y:S01]  /*06f0*/  UMOV UR12, UR11 ;  /* 0x0000000b000c7c82 */ /* 0x000fe20008000000 */
[----:B------:R-:W-:Y:S01]  /*0700*/  UMOV UR11, UR16 ;  /* 0x00000010000b7c82 */ /* 0x000fe20008000000 */
[----:B------:R-:W-:Y:S01]  /*0710*/  BSSY.RECONVERGENT B0, `(.L_x_0) ;  /* 0x0000012000007945 */ /* 0x000fe20003800200 */
[----:B--2---:R-:W-:-:S04]  /*0720*/  FFMA R29, R29, R12, -R44 ;  /* 0x0000000c1d1d7223 */ /* 0x004fc8000000082c */
[----:B---3--:R-:W-:-:S04]  /*0730*/  FFMA R42, R42, R13, R29 ;  /* 0x0000000d2a2a7223 */ /* 0x008fc8000000001d */
[----:B----4-:R-:W-:-:S04]  /*0740*/  FFMA R43, R43, R14, R42 ;  /* 0x0000000e2b2b7223 */ /* 0x010fc8000000002a */
[----:B-----5:R-:W-:-:S04]  /*0750*/  FFMA R26, R26, R15, R43 ;  /* 0x0000000f1a1a7223 */ /* 0x020fc8000000002b */
[----:B0-----:R-:W-:-:S04]  /*0760*/  FFMA R41, R41, R20, R26 ;  /* 0x0000001429297223 */ /* 0x001fc8000000001a */
[----:B------:R-:W-:Y:S01]  /*0770*/  FFMA R21, R28, R21, R41 ;  /* 0x000000151c157223 */ /* 0x000fe20000000029 */
[----:B------:R-:W-:-:S04]  /*0780*/  LOP3.LUT R12, R0, 0x1, RZ, 0xc0, !PT ;  /* 0x00000001000c7812 */ /* 0x000fc800078ec0ff */
[----:B------:R0:W-:Y:S01]  /*0790*/  STS [R40+UR7], R21 ;  /* 0x0000001528007988 */ /* 0x0001e20008000807 */
[----:B------:R-:W-:-:S13]  /*07a0*/  ISETP.NE.U32.AND P0, PT, R12, 0x1, PT ;  /* 0x000000010c00780c */ /* 0x000fda0003f05070 */
[----:B0-----:R-:W-:Y:S05]  /*07b0*/  @P0 BRA `(.L_x_1) ;  /* 0x00000000001c0947 */ /* 0x001fea0003800000 */
[----:B------:R-:W0:Y:S02]  /*07c0*/  LDS R13, [R40+UR7+-0x4] ;  /* 0xfffffc07280d7984 */ /* 0x000e240008000800 */
[----:B0-----:R-:W-:-:S13]  /*07d0*/  FSETP.GEU.AND P0, PT, |R21|, |R13|, PT ;  /* 0x4000000d1500720b */ /* 0x001fda0003f0e200 */
[----:B------:R-:W-:Y:S04]  /*07e0*/  @!P0 STS [R40+UR7], R13 ;  /* 0x0000000d28008988 */ /* 0x000fe80008000807 */
[----:B------:R-:W-:Y:S04]  /*07f0*/  @!P0 STS [R40+UR7+-0x4], R21 ;  /* 0xfffffc1528008988 */ /* 0x000fe80008000807 */
[----:B------:R-:W0:Y:S04]  /*0800*/  @!P0 LDS R15, [R40+UR6+-0x4] ;  /* 0xfffffc06280f8984 */ /* 0x000e280008000800 */
[----:B------:R1:W-:Y:S04]  /*0810*/  @!P0 STS [R40+UR6+-0x4], R27 ;  /* 0xfffffc1b28008988 */ /* 0x0003e80008000806 */
[----:B0-----:R1:W-:Y:S02]  /*0820*/  @!P0 STS [R40+UR6], R15 ;  /* 0x0000000f28008988 */ /* 0x0013e40008000806 */
.L_x_1:
[----:B------:R-:W-:Y:S05]  /*0830*/  BSYNC.RECONVERGENT B0 ;  /* 0x0000000000007941 */ /* 0x000fea0003800200 */
.L_x_0:
[----:B------:R-:W-:Y:S01]  /*0840*/  BAR.SYNC.DEFER_BLOCKING 0x0 ;  /* 0x0000000000007b1d */ /* 0x000fe20000010000 */
[----:B------:R-:W-:Y:S01]  /*0850*/  LOP3.LUT P0, RZ, R0, 0x3, RZ, 0xc0, !PT ;  /* 0x0000000300ff7812 */ /* 0x000fe2000780c0ff */
[----:B------:R-:W-:-:S04]  /*0860*/  UIADD3 UR22, UPT, UPT, UR22, 0x1, URZ ;  /* 0x0000000116167890 */ /* 0x000fc8000fffe0ff */
[----:B------:R-:W-:Y:S01]  /*0870*/  UISETP.NE.AND UP0, UPT, UR22, 0x2710, UPT ;  /* 0x000027101600788c */ /* 0x000fe2000bf05270 */
[----:B------:R-:W-:Y:S07]  /*0880*/  BSSY.RECONVERGENT B0, `(.L_x_2) ;  /* 0x000018b000007945 */ /* 0x000fee0003800200 */
[----:B------:R-:W-:Y:S05]  /*0890*/  @P0 BRA `(.L_x_3) ;  /* 0x0000001800240947 */ /* 0x000fea0003800000 */
[----:B------:R-:W-:Y:S02]  /*08a0*/  VIADD R21, R25, 0x418 ;  /* 0x0000041819157836 */ /* 0x000fe40000000000 */
[----:B-1----:R-:W-:Y:S01]  /*08b0*/  HFMA2 R15, -RZ, RZ, 0, 0 ;  /* 0x00000000ff0f7431 */ /* 0x002fe200000001ff */
[----:B------:R-:W-:Y:S01]  /*08c0*/  BSSY.RECONVERGENT B1, `(.L_x_4) ;  /* 0x0000035000017945 */ /* 0x000fe20003800200 */
[----:B------:R-:W-:Y:S01]  /*08d0*/  IMAD.MOV.U32 R28, RZ, RZ, R37 ;  /* 0x000000ffff1c7224 */ /* 0x000fe200078e0025 */
[----:B------:R-:W-:Y:S01]  /*08e0*/  MOV R23, R39 ;  /* 0x0000002700177202 */ /* 0x000fe20000000f00 */
[--C-:B------:R-:W-:Y:S01]  /*08f0*/  IMAD.MOV.U32 R14, RZ, RZ, R0.reuse ;  /* 0x000000ffff0e7224 */ /* 0x100fe200078e0000 */
[----:B------:R-:W-:Y:S01]  /*0900*/  LEA R21, R24, R21, 0x18 ;  /* 0x0000001518157211 */ /* 0x000fe200078ec0ff */
[----:B------:R-:W-:-:S07]  /*0910*/  IMAD.MOV.U32 R20, RZ, RZ, R0 ;  /* 0x000000ffff147224 */ /* 0x000fce00078e0000 */
.L_x_8:
[----:B------:R-:W-:Y:S01]  /*0920*/  IMAD R26, R14, 0x4, R21 ;  /* 0x000000040e1a7824 */ /* 0x000fe200078e0215 */
[----:B------:R-:W-:Y:S01]  /*0930*/  LEA R12, R23, R21, 0x2 ;  /* 0x00000015170c7211 */ /* 0x000fe200078e10ff */
[----:B------:R-:W-:Y:S01]  /*0940*/  BSSY.RECONVERGENT B2, `(.L_x_5) ;  /* 0x0000025000027945 */ /* 0x000fe20003800200 */
[----:B------:R-:W-:Y:S01]  /*0950*/  IMAD.MOV.U32 R13, RZ, RZ, R28 ;  /* 0x000000ffff0d7224 */ /* 0x000fe200078e001c */
[----:B------:R-:W-:Y:S01]  /*0960*/  MOV R27, R20 ;  /* 0x00000014001b7202 */ /* 0x000fe20000000f00 */
[----:B------:R-:W-:Y:S01]  /*0970*/  IMAD.MOV.U32 R22, RZ, RZ, R15 ;  /* 0x000000ffff167224 */ /* 0x000fe200078e000f */
[----:B------:R-:W-:Y:S04]  /*0980*/  LDS R26, [R26] ;  /* 0x000000001a1a7984 */ /* 0x000fe80000000800 */
[----:B------:R-:W0:Y:S02]  /*0990*/  LDS R41, [R12] ;  /* 0x000000000c297984 */ /* 0x000e240000000800 */
[----:B0-----:R-:W-:-:S13]  /*09a0*/  FSETP.GEU.AND P0, PT, |R26|, |R41|, PT ;  /* 0x400000291a00720b */ /* 0x001fda0003f0e200 */
[----:B------:R-:W-:Y:S05]  /*09b0*/  @P0 BRA `(.L_x_6) ;  /* 0x0000000000400947 */ /* 0x000fea0003800000 */
[----:B------:R-:W0:Y:S01]  /*09c0*/  S2UR UR16, SR_CgaCtaId ;  /* 0x00000000001079c3 */ /* 0x000e220000008800 */
[C---:B------:R-:W-:Y:S01]  /*09d0*/  VIADD R29, R25.reuse, 0x618 ;  /* 0x00000618191d7836 */ /* 0x040fe20000000000 */
[----:B------:R-:W-:Y:S01]  /*09e0*/  IADD3 R41, PT, PT, R25, 0x18, RZ ;  /* 0x0000001819297810 */ /* 0x000fe20007ffe0ff */
[----:B0-----:R-:W-:-:S05]  /*09f0*/  IMAD.U32 R24, RZ, RZ, UR16 ;  /* 0x00000010ff187e24 */ /* 0x001fca000f8e00ff */
[C---:B------:R-:W-:Y:S02]  /*0a00*/  LEA R29, R24.reuse, R29, 0x18 ;  /* 0x0000001d181d7211 */ /* 0x040fe400078ec0ff */
[----:B------:R-:W-:Y:S02]  /*0a10*/  LEA R12, R24, R41, 0x18 ;  /* 0x00000029180c7211 */ /* 0x000fe400078ec0ff */
[----:B------:R-:W-:Y:S01]  /*0a20*/  IADD3 R41, PT, PT, R25, 0x218, RZ ;  /* 0x0000021819297810 */ /* 0x000fe20007ffe0ff */
[----:B------:R-:W-:Y:S02]  /*0a30*/  IMAD R29, R20, 0x4, R29 ;  /* 0x00000004141d7824 */ /* 0x000fe400078e021d */
[----:B------:R-:W-:Y:S01]  /*0a40*/  IMAD R28, R14, 0x4, R12 ;  /* 0x000000040e1c7824 */ /* 0x000fe200078e020c */
[----:B------:R-:W-:Y:S01]  /*0a50*/  LEA R41, R24, R41, 0x18 ;  /* 0x0000002918297211 */ /* 0x000fe200078ec0ff */
[----:B------:R-:W-:Y:S01]  /*0a60*/  VIADD R14, R14, 0x1 ;  /* 0x000000010e0e7836 */ /* 0x000fe20000000000 */
[----:B------:R-:W-:Y:S03]  /*0a70*/  STS [R29], R26 ;  /* 0x0000001a1d007388 */ /* 0x000fe60000000800 */
[----:B------:R-:W-:Y:S01]  /*0a80*/  IMAD R41, R20, 0x4, R41 ;  /* 0x0000000414297824 */ /* 0x000fe200078e0229 */
[----:B------:R-:W0:Y:S04]  /*0a90*/  LDS R28, [R28] ;  /* 0x000000001c1c7984 */ /* 0x000e280000000800 */
[----:B0-----:R1:W-:Y:S01]  /*0aa0*/  STS [R41], R28 ;  /* 0x0000001c29007388 */ /* 0x0013e20000000800 */
[----:B------:R-:W-:Y:S05]  /*0ab0*/  BRA `(.L_x_7) ;  /* 0x0000000000347947 */ /* 0x000fea0003800000 */
.L_x_6:
[----:B------:R-:W0:Y:S01]  /*0ac0*/  S2UR UR17, SR_CgaCtaId ;  /* 0x00000000001179c3 */ /* 0x000e220000008800 */
[----:B------:R-:W-:Y:S01]  /*0ad0*/  UMOV UR16, 0x400 ;  /* 0x0000040000107882 */ /* 0x000fe20000000000 */
[----:B------:R-:W-:Y:S02]  /*0ae0*/  LEA R26, R15, R34, 0x2 ;  /* 0x000000220f1a7211 */ /* 0x000fe400078e10ff */
[----:B------:R-:W-:-:S03]  /*0af0*/  MOV R25, UR16 ;  /* 0x0000001000197c02 */ /* 0x000fc60008000f00 */
[----:B------:R-:W-:Y:S02]  /*0b00*/  STS [R26], R41 ;  /* 0x000000291a007388 */ /* 0x000fe40000000800 */
[----:B------:R-:W-:Y:S02]  /*0b10*/  VIADD R29, R25, 0x18 ;  /* 0x00000018191d7836 */ /* 0x000fe40000000000 */
[----:B0-----:R-:W-:-:S05]  /*0b20*/  IMAD.U32 R24, RZ, RZ, UR17 ;  /* 0x00000011ff187e24 */ /* 0x001fca000f8e00ff */
[----:B------:R-:W-:Y:S01]  /*0b30*/  LEA R12, R24, R29, 0x18 ;  /* 0x0000001d180c7211 */ /* 0x000fe200078ec0ff */
[----:B------:R-:W-:-:S04]  /*0b40*/  IMAD R29, R15, 0x4, R35 ;  /* 0x000000040f1d7824 */ /* 0x000fc800078e0223 */
[C---:B------:R-:W-:Y:S01]  /*0b50*/  IMAD R28, R23.reuse, 0x4, R12 ;  /* 0x00000004171c7824 */ /* 0x040fe200078e020c */
[----:B------:R-:W-:-:S05]  /*0b60*/  IADD3 R23, PT, PT, R23, 0x1, RZ ;  /* 0x0000000117177810 */ /* 0x000fca0007ffe0ff */
[----:B------:R-:W0:Y:S04]  /*0b70*/  LDS R28, [R28] ;  /* 0x000000001c1c7984 */ /* 0x000e280000000800 */
[----:B0-----:R0:W-:Y:S02]  /*0b80*/  STS [R29], R28 ;  /* 0x0000001c1d007388 */ /* 0x0011e40000000800 */
.L_x_7:
[----:B------:R-:W-:Y:S05]  /*0b90*/  BSYNC.RECONVERGENT B2 ;  /* 0x0000000000027941 */ /* 0x000fea0003800200 */
.L_x_5:
[----:B------:R-:W-:Y:S01]  /*0ba0*/  ISETP.NE.AND P0, PT, R14, R39, PT ;  /* 0x000000270e00720c */ /* 0x000fe20003f05270 */
[C---:B------:R-:W-:Y:S01]  /*0bb0*/  VIADD R26, R20.reuse, 0x1 ;  /* 0x00000001141a7836 */ /* 0x040fe20000000000 */
[----:B------:R-:W-:Y:S01]  /*0bc0*/  ISETP.NE.AND P1, PT, R23, R38, PT ;  /* 0x000000261700720c */ /* 0x000fe20003f25270 */
[----:B------:R-:W-:Y:S01]  /*0bd0*/  VIADD R15, R15, 0x1 ;  /* 0x000000010f0f7836 */ /* 0x000fe20000000000 */
[----:B01----:R-:W-:Y:S01]  /*0be0*/  IADD3 R28, PT, PT, R20, 0x2, RZ ;  /* 0x00000002141c7810 */ /* 0x003fe20007ffe0ff */
[----:B------:R-:W-:-:S10]  /*0bf0*/  IMAD.MOV.U32 R20, RZ, RZ, R26 ;  /* 0x000000ffff147224 */ /* 0x000fd400078e001a */
[----:B------:R-:W-:Y:S05]  /*0c00*/  @P0 BRA P1, `(.L_x_8) ;  /* 0xfffffffc00440947 */ /* 0x000fea000083ffff */
[----:B------:R-:W-:Y:S05]  /*0c10*/  BSYNC.RECONVERGENT B1 ;  /* 0x0000000000017941 */ /* 0x000fea0003800200 */
.L_x_4:
[----:B------:R-:W-:Y:S05]  /*0c20*/  @P0 BRA `(.L_x_9) ;  /* 0x0000000400540947 */ /* 0x000fea0003800000 */
[----:B------:R-:W-:Y:S01]  /*0c30*/  ISETP.GT.U32.AND P0, PT, R0, R27, PT ;  /* 0x0000001b0000720c */ /* 0x000fe20003f04070 */
[----:B------:R-:W-:-:S12]  /*0c40*/  BSSY.RECONVERGENT B1, `(.L_x_10) ;  /* 0x0000052000017945 */ /* 0x000fd80003800200 */
[----:B------:R-:W-:Y:S05]  /*0c50*/  @P0 BRA `(.L_x_11) ;  /* 0x0000000400400947 */ /* 0x000fea0003800000 */
[C---:B------:R-:W-:Y:S01]  /*0c60*/  LOP3.LUT R14, R22.reuse, 0x3, RZ, 0xc0, !PT ;  /* 0x00000003160e7812 */ /* 0x040fe200078ec0ff */
[----:B------:R-:W-:Y:S01]  /*0c70*/  BSSY.RECONVERGENT B2, `(.L_x_12) ;  /* 0x0000017000027945 */ /* 0x000fe20003800200 */
[----:B------:R-:W-:Y:S01]  /*0c80*/  ISETP.GE.U32.AND P1, PT, R22, 0x3, PT ;  /* 0x000000031600780c */ /* 0x000fe20003f26070 */
[----:B------:R-:W-:Y:S01]  /*0c90*/  IMAD.MOV.U32 R21, RZ, RZ, R0 ;  /* 0x000000ffff157224 */ /* 0x000fe200078e0000 */
[----:B------:R-:W-:-:S13]  /*0ca0*/  ISETP.NE.AND P0, PT, R14, 0x3, PT ;  /* 0x000000030e00780c */ /* 0x000fda0003f05270 */
[----:B------:R-:W-:Y:S05]  /*0cb0*/  @!P0 BRA `(.L_x_13) ;  /* 0x0000000000488947 */ /* 0x000fea0003800000 */
[----:B------:R-:W0:Y:S01]  /*0cc0*/  LDS R15, [R40+UR8] ;  /* 0x00000008280f7984 */ /* 0x000e220008000800 */
[----:B------:R-:W-:Y:S02]  /*0cd0*/  ISETP.NE.AND P0, PT, R14, RZ, PT ;  /* 0x000000ff0e00720c */ /* 0x000fe40003f05270 */
[----:B------:R-:W-:Y:S01]  /*0ce0*/  MOV R21, R37 ;  /* 0x0000002500157202 */ /* 0x000fe20000000f00 */
[----:B0-----:R-:W-:Y:S04]  /*0cf0*/  STS [R40+UR7], R15 ;  /* 0x0000000f28007988 */ /* 0x001fe80008000807 */
[----:B------:R-:W0:Y:S04]  /*0d00*/  LDS R23, [R40+UR9] ;  /* 0x0000000928177984 */ /* 0x000e280008000800 */
[----:B0-----:R0:W-:Y:S02]  /*0d10*/  STS [R40+UR6], R23 ;  /* 0x0000001728007988 */ /* 0x0011e40008000806 */
[----:B------:R-:W-:Y:S05]  /*0d20*/  @!P0 BRA `(.L_x_13) ;  /* 0x00000000002c8947 */ /* 0x000fea0003800000 */
[----:B------:R-:W1:Y:S01]  /*0d30*/  LDS R15, [R40+UR8+0x4] ;  /* 0x00000408280f7984 */ /* 0x000e620008000800 */
[----:B------:R-:W-:Y:S01]  /*0d40*/  ISETP.NE.AND P0, PT, R14, 0x1, PT ;  /* 0x000000010e00780c */ /* 0x000fe20003f05270 */
[----:B------:R-:W-:-:S12]  /*0d50*/  IMAD.MOV.U32 R21, RZ, RZ, R39 ;  /* 0x000000ffff157224 */ /* 0x000fd800078e0027 */
[----:B------:R-:W-:Y:S01]  /*0d60*/  @P0 IMAD.MOV.U32 R21, RZ, RZ, R2 ;  /* 0x000000ffff150224 */ /* 0x000fe200078e0002 */
[----:B-1----:R-:W-:Y:S04]  /*0d70*/  STS [R40+UR7+0x4], R15 ;  /* 0x0000040f28007988 */ /* 0x002fe80008000807 */
[----:B0-----:R-:W0:Y:S04]  /*0d80*/  LDS R23, [R40+UR9+0x4] ;  /* 0x0000040928177984 */ /* 0x001e280008000800 */
[----:B0-----:R-:W-:Y:S04]  /*0d90*/  STS [R40+UR6+0x4], R23 ;  /* 0x0000041728007988 */ /* 0x001fe80008000806 */
[----:B------:R-:W0:Y:S04]  /*0da0*/  @P0 LDS R25, [R40+UR8+0x8] ;  /* 0x0000080828190984 */ /* 0x000e280008000800 */
[----:B0-----:R-:W-:Y:S04]  /*0db0*/  @P0 STS [R40+UR7+0x8], R25 ;  /* 0x0000081928000988 */ /* 0x001fe80008000807 */
[----:B------:R-:W0:Y:S04]  /*0dc0*/  @P0 LDS R27, [R40+UR9+0x8] ;  /* 0x00000809281b0984 */ /* 0x000e280008000800 */
[----:B0-----:R1:W-:Y:S02]  /*0dd0*/  @P0 STS [R40+UR6+0x8], R27 ;  /* 0x0000081b28000988 */ /* 0x0013e40008000806 */
.L_x_13:
[----:B------:R-:W-:Y:S05]  /*0de0*/  BSYNC.RECONVERGENT B2 ;  /* 0x0000000000027941 */ /* 0x000fea0003800200 */
.L_x_12:
[----:B------:R-:W-:Y:S05]  /*0df0*/  @!P1 BRA `(.L_x_11) ;  /* 0x0000000000d89947 */ /* 0x000fea0003800000 */
[----:B------:R-:W-:Y:S01]  /*0e00*/  MOV R14, 0x400 ;  /* 0x00000400000e7802 */ /* 0x000fe20000000f00 */
[C---:B------:R-:W-:Y:S01]  /*0e10*/  VIADD R42, R21.reuse, 0x4 ;  /* 0x00000004152a7836 */ /* 0x040fe20000000000 */
[----:B------:R-:W-:Y:S02]  /*0e20*/  LEA R28, R21, R12, 0x2 ;  /* 0x0000000c151c7211 */ /* 0x000fe400078e10ff */
[C---:B------:R-:W-:Y:S02]  /*0e30*/  IADD3 R15, PT, PT, R14.reuse, 0x618, RZ ;  /* 0x000006180e0f7810 */ /* 0x040fe40007ffe0ff */
[----:B------:R-:W-:Y:S02]  /*0e40*/  IADD3 R25, PT, PT, R14, 0x218, RZ ;  /* 0x000002180e197810 */ /* 0x000fe40007ffe0ff */
[----:B------:R-:W-:Y:S01]  /*0e50*/  LEA R20, R24, R15, 0x18 ;  /* 0x0000000f18147211 */ /* 0x000fe200078ec0ff */
[----:B------:R-:W-:Y:S01]  /*0e60*/  VIADD R15, R14, 0x418 ;  /* 0x000004180e0f7836 */ /* 0x000fe20000000000 */
[----:B------:R-:W-:-:S02]  /*0e70*/  LEA R14, R24, R25, 0x18 ;  /* 0x00000019180e7211 */ /* 0x000fc400078ec0ff */
[----:B------:R-:W-:Y:S01]  /*0e80*/  ISETP.NE.AND P0, PT, R42, R13, PT ;  /* 0x0000000d2a00720c */ /* 0x000fe20003f05270 */
[C---:B------:R-:W-:Y:S01]  /*0e90*/  IMAD R22, R21.reuse, 0x4, R20 ;  /* 0x0000000415167824 */ /* 0x040fe200078e0214 */
[----:B------:R-:W-:Y:S01]  /*0ea0*/  LEA R15, R24, R15, 0x18 ;  /* 0x0000000f180f7211 */ /* 0x000fe200078ec0ff */
[----:B------:R-:W-:-:S03]  /*0eb0*/  IMAD R25, R21, 0x4, R14 ;  /* 0x0000000415197824 */ /* 0x000fc600078e020e */
[----:B0-----:R-:W0:Y:S01]  /*0ec0*/  LDS R23, [R22] ;  /* 0x0000000016177984 */ /* 0x001e220000000800 */
[----:B------:R-:W-:-:S05]  /*0ed0*/  IMAD R26, R21, 0x4, R15 ;  /* 0x00000004151a7824 */ /* 0x000fca00078e020f */
[----:B0-----:R-:W-:Y:S04]  /*0ee0*/  STS [R26], R23 ;  /* 0x000000171a007388 */ /* 0x001fe80000000800 */
[----:B-1----:R-:W0:Y:S04]  /*0ef0*/  LDS R27, [R25] ;  /* 0x00000000191b7984 */ /* 0x002e280000000800 */
[----:B0-----:R-:W-:Y:S04]  /*0f00*/  STS [R28], R27 ;  /* 0x0000001b1c007388 */ /* 0x001fe80000000800 */
[----:B------:R-:W0:Y:S04]  /*0f10*/  LDS R29, [R22+0x4] ;  /* 0x00000400161d7984 */ /* 0x000e280000000800 */
[----:B0-----:R-:W-:Y:S04]  /*0f20*/  STS [R26+0x4], R29 ;  /* 0x0000041d1a007388 */ /* 0x001fe80000000800 */
        /* <DEDUP_REMOVED lines=9> */
[----:B0-----:R2:W-:Y:S01]  /*0fc0*/  STS [R28+0xc], R27 ;  /* 0x00000c1b1c007388 */ /* 0x0015e20000000800 */
[----:B------:R-:W-:Y:S05]  /*0fd0*/  @!P0 BRA `(.L_x_11) ;  /* 0x0000000000608947 */ /* 0x000fea0003800000 */
[----:B------:R-:W-:-:S07]  /*0fe0*/  IMAD.MOV.U32 R41, RZ, RZ, R42 ;  /* 0x000000ffff297224 */ /* 0x000fce00078e002a */
.L_x_14:
[C---:B------:R-:W-:Y:S01]  /*0ff0*/  LEA R21, R41.reuse, R20, 0x2 ;  /* 0x0000001429157211 */ /* 0x040fe200078e10ff */
[C---:B------:R-:W-:Y:S01]  /*1000*/  IMAD R23, R41.reuse, 0x4, R15 ;  /* 0x0000000429177824 */ /* 0x040fe200078e020f */
[C---:B--23--:R-:W-:Y:S01]  /*1010*/  LEA R27, R41.reuse, R12, 0x2 ;  /* 0x0000000c291b7211 */ /* 0x04cfe200078e10ff */
[C---:B------:R-:W-:Y:S02]  /*1020*/  IMAD R25, R41.reuse, 0x4, R14 ;  /* 0x0000000429197824 */ /* 0x040fe400078e020e */
[----:B------:R-:W0:Y:S01]  /*1030*/  LDS R22, [R21] ;  /* 0x0000000015167984 */ /* 0x000e220000000800 */
[----:B------:R-:W-:-:S05]  /*1040*/  VIADD R41, R41, 0x4 ;  /* 0x0000000429297836 */ /* 0x000fca0000000000 */
[----:B------:R-:W-:Y:S01]  /*1050*/  ISETP.NE.AND P0, PT, R41, R13, PT ;  /* 0x0000000d2900720c */ /* 0x000fe20003f05270 */
[----:B0-----:R-:W-:Y:S04]  /*1060*/  STS [R23], R22 ;  /* 0x0000001617007388 */ /* 0x001fe80000000800 */
[----:B------:R-:W0:Y:S04]  /*1070*/  LDS R26, [R25] ;  /* 0x00000000191a7984 */ /* 0x000e280000000800 */
        /* <DEDUP_REMOVED lines=13> */
[----:B------:R-:W-:Y:S05]  /*1150*/  @P0 BRA `(.L_x_14) ;  /* 0xfffffffc00a40947 */ /* 0x000fea000383ffff */
.L_x_11:
[----:B------:R-:W-:Y:S05]  /*1160*/  BSYNC.RECONVERGENT B1 ;  /* 0x0000000000017941 */ /* 0x000fea0003800200 */
.L_x_10:
[----:B------:R-:W-:Y:S05]  /*1170*/  BRA `(.L_x_3) ;  /* 0x0000000c00ec7947 */ /* 0x000fea0003800000 */
.L_x_9:
[----:B------:R-:W-:Y:S01]  /*1180*/  ISETP.GE.AND P0, PT, R37, R14, PT ;  /* 0x0000000e2500720c */ /* 0x000fe20003f06270 */
[----:B------:R-:W-:-:S12]  /*1190*/  BSSY.RECONVERGENT B1, `(.L_x_15) ;  /* 0x0000036000017945 */ /* 0x000fd80003800200 */
[----:B------:R-:W-:Y:S05]  /*11a0*/  @!P0 BRA `(.L_x_16) ;  /* 0x0000000000d08947 */ /* 0x000fea0003800000 */
[----:B------:R-:W-:Y:S01]  /*11b0*/  IADD3 R15, PT, PT, -R14, 0x2, RZ ;  /* 0x000000020e0f7810 */ /* 0x000fe20007ffe1ff */
[----:B------:R-:W-:Y:S01]  /*11c0*/  IMAD.IADD R21, R37, 0x1, -R14 ;  /* 0x0000000125157824 */ /* 0x000fe200078e0a0e */
[----:B------:R-:W-:Y:S02]  /*11d0*/  BSSY.RECONVERGENT B2, `(.L_x_17) ;  /* 0x0000017000027945 */ /* 0x000fe40003800200 */
[----:B------:R-:W-:Y:S02]  /*11e0*/  LOP3.LUT P0, R20, R15, 0x3, RZ, 0xc0, !PT ;  /* 0x000000030f147812 */ /* 0x000fe4000780c0ff */
[----:B------:R-:W-:Y:S02]  /*11f0*/  ISETP.GE.U32.AND P1, PT, R21, 0x3, PT ;  /* 0x000000031500780c */ /* 0x000fe40003f26070 */
[----:B------:R-:W-:-:S09]  /*1200*/  MOV R15, R37 ;  /* 0x00000025000f7202 */ /* 0x000fd20000000f00 */
[----:B------:R-:W-:Y:S05]  /*1210*/  @!P0 BRA `(.L_x_18) ;  /* 0x0000000000488947 */ /* 0x000fea0003800000 */
[----:B------:R-:W0:Y:S01]  /*1220*/  LDS R21, [R40+UR7+0x4] ;  /* 0x0000040728157984 */ /* 0x000e220008000800 */
[----:B------:R-:W-:Y:S01]  /*1230*/  ISETP.NE.AND P0, PT, R20, 0x1, PT ;  /* 0x000000011400780c */ /* 0x000fe20003f05270 */
[----:B------:R-:W-:Y:S02]  /*1240*/  IMAD.MOV.U32 R15, RZ, RZ, R0 ;  /* 0x000000ffff0f7224 */ /* 0x000fe400078e0000 */
[----:B0-----:R-:W-:Y:S04]  /*1250*/  STS [R40+UR7+0xc], R21 ;  /* 0x00000c1528007988 */ /* 0x001fe80008000807 */
[----:B------:R-:W0:Y:S04]  /*1260*/  LDS R23, [R40+UR6+0x4] ;  /* 0x0000040628177984 */ /* 0x000e280008000800 */
[----:B0-----:R0:W-:Y:S02]  /*1270*/  STS [R40+UR6+0xc], R23 ;  /* 0x00000c1728007988 */ /* 0x0011e40008000806 */
[----:B------:R-:W-:Y:S05]  /*1280*/  @!P0 BRA `(.L_x_18) ;  /* 0x00000000002c8947 */ /* 0x000fea0003800000 */
[----:B------:R-:W1:Y:S01]  /*1290*/  LDS R21, [R40+UR7] ;  /* 0x0000000728157984 */ /* 0x000e620008000800 */
[----:B------:R-:W-:Y:S01]  /*12a0*/  ISETP.NE.AND P0, PT, R20, 0x2, PT ;  /* 0x000000021400780c */ /* 0x000fe20003f05270 */
[----:B------:R-:W-:-:S12]  /*12b0*/  VIADD R15, R0, 0xffffffff ;  /* 0xffffffff000f7836 */ /* 0x000fd80000000000 */
[----:B------:R-:W-:Y:S01]  /*12c0*/  @P0 MOV R15, R7 ;  /* 0x00000007000f0202 */ /* 0x000fe20000000f00 */
[----:B-1----:R-:W-:Y:S04]  /*12d0*/  STS [R40+UR7+0x8], R21 ;  /* 0x0000081528007988 */ /* 0x002fe80008000807 */
[----:B0-----:R-:W0:Y:S04]  /*12e0*/  LDS R23, [R40+UR6] ;  /* 0x0000000628177984 */ /* 0x001e280008000800 */
[----:B0-----:R-:W-:Y:S04]  /*12f0*/  STS [R40+UR6+0x8], R23 ;  /* 0x0000081728007988 */ /* 0x001fe80008000806 */
[----:B------:R-:W0:Y:S04]  /*1300*/  @P0 LDS R25, [R40+UR7+-0x4] ;  /* 0xfffffc0728190984 */ /* 0x000e280008000800 */
[----:B0-----:R-:W-:Y:S04]  /*1310*/  @P0 STS [R40+UR7+0x4], R25 ;  /* 0x0000041928000988 */ /* 0x001fe80008000807 */
[----:B------:R-:W0:Y:S04]  /*1320*/  @P0 LDS R29, [R40+UR6+-0x4] ;  /* 0xfffffc06281d0984 */ /* 0x000e280008000800 */
[----:B0-----:R1:W-:Y:S02]  /*1330*/  @P0 STS [R40+UR6+0x4], R29 ;  /* 0x0000041d28000988 */ /* 0x0013e40008000806 */
.L_x_18:
[----:B------:R-:W-:Y:S05]  /*1340*/  BSYNC.RECONVERGENT B2 ;  /* 0x0000000000027941 */ /* 0x000fea0003800200 */
.L_x_17:
[----:B------:R-:W-:Y:S05]  /*1350*/  @!P1 BRA `(.L_x_16) ;  /* 0x0000000000649947 */ /* 0x000fea0003800000 */
[----:B------:R-:W-:-:S05]  /*1360*/  MOV R20, 0x400 ;  /* 0x0000040000147802 */ /* 0x000fca0000000f00 */
[----:B------:R-:W-:-:S05]  /*1370*/  VIADD R21, R20, 0x418 ;  /* 0x0000041814157836 */ /* 0x000fca0000000000 */
[----:B------:R-:W-:-:S07]  /*1380*/  LEA R44, R24, R21, 0x18 ;  /* 0x00000015182c7211 */ /* 0x000fce00078ec0ff */
.L_x_19:
[C---:B------:R-:W-:Y:S01]  /*1390*/  IMAD R20, R15.reuse, 0x4, R44 ;  /* 0x000000040f147824 */ /* 0x040fe200078e022c */
[----:B0-2---:R-:W-:-:S04]  /*13a0*/  LEA R23, R15, R12, 0x2 ;  /* 0x0000000c0f177211 */ /* 0x005fc800078e10ff */
[----:B------:R-:W0:Y:S04]  /*13b0*/  LDS R21, [R20] ;  /* 0x0000000014157984 */ /* 0x000e280000000800 */
[----:B0-----:R0:W-:Y:S04]  /*13c0*/  STS [R20+0x8], R21 ;  /* 0x0000081514007388 */ /* 0x0011e80000000800 */
[----:B------:R-:W2:Y:S01]  /*13d0*/  LDS R26, [R23] ;  /* 0x00000000171a7984 */ /* 0x000ea20000000800 */
[C---:B0-----:R-:W-:Y:S02]  /*13e0*/  VIADD R21, R15.reuse, 0xfffffffd ;  /* 0xfffffffd0f157836 */ /* 0x041fe40000000000 */
[----:B------:R-:W-:-:S03]  /*13f0*/  VIADD R15, R15, 0xfffffffc ;  /* 0xfffffffc0f0f7836 */ /* 0x000fc60000000000 */
[----:B------:R-:W-:Y:S01]  /*1400*/  ISETP.GT.AND P0, PT, R21, R14, PT ;  /* 0x0000000e1500720c */ /* 0x000fe20003f04270 */
[----:B--2---:R-:W-:Y:S04]  /*1410*/  STS [R23+0x8], R26 ;  /* 0x0000081a17007388 */ /* 0x004fe80000000800 */
[----:B------:R-:W0:Y:S04]  /*1420*/  LDS R25, [R20+-0x4] ;  /* 0xfffffc0014197984 */ /* 0x000e280000000800 */
[----:B0-----:R-:W-:Y:S04]  /*1430*/  STS [R20+0x4], R25 ;  /* 0x0000041914007388 */ /* 0x001fe80000000800 */
[----:B------:R-:W0:Y:S04]  /*1440*/  LDS R28, [R23+-0x4] ;  /* 0xfffffc00171c7984 */ /* 0x000e280000000800 */
[----:B0-----:R-:W-:Y:S04]  /*1450*/  STS [R23+0x4], R28 ;  /* 0x0000041c17007388 */ /* 0x001fe80000000800 */
[----:B-1----:R-:W0:Y:S04]  /*1460*/  LDS R29, [R20+-0x8] ;  /* 0xfffff800141d7984 */ /* 0x002e280000000800 */
[----:B0-----:R-:W-:Y:S04]  /*1470*/  STS [R20], R29 ;  /* 0x0000001d14007388 */ /* 0x001fe80000000800 */
[----:B------:R-:W0:Y:S04]  /*1480*/  LDS R42, [R23+-0x8] ;  /* 0xfffff800172a7984 */ /* 0x000e280000000800 */
[----:B0-----:R-:W-:Y:S04]  /*1490*/  STS [R23], R42 ;  /* 0x0000002a17007388 */ /* 0x001fe80000000800 */
[----:B------:R-:W0:Y:S04]  /*14a0*/  LDS R41, [R20+-0xc] ;  /* 0xfffff40014297984 */ /* 0x000e280000000800 */
[----:B0-----:R-:W-:Y:S04]  /*14b0*/  STS [R20+-0x4], R41 ;  /* 0xfffffc2914007388 */ /* 0x001fe80000000800 */
[----:B------:R-:W0:Y:S04]  /*14c0*/  LDS R26, [R23+-0xc] ;  /* 0xfffff400171a7984 */ /* 0x000e280000000800 */
[----:B0-----:R2:W-:Y:S01]  /*14d0*/  STS [R23+-0x4], R26 ;  /* 0xfffffc1a17007388 */ /* 0x0015e20000000800 */
[----:B------:R-:W-:Y:S05]  /*14e0*/  @P0 BRA `(.L_x_19) ;  /* 0xfffffffc00a80947 */ /* 0x000fea000383ffff */
.L_x_16:
[----:B------:R-:W-:Y:S05]  /*14f0*/  BSYNC.RECONVERGENT B1 ;  /* 0x0000000000017941 */ /* 0x000fea0003800200 */
.L_x_15:
[----:B------:R-:W-:-:S13]  /*1500*/  ISETP.GT.U32.AND P0, PT, R0, R27, PT ;  /* 0x0000001b0000720c */ /* 0x000fda0003f04070 */
[----:B------:R-:W-:Y:S05]  /*1510*/  @P0 BRA `(.L_x_3) ;  /* 0x0000000c00040947 */ /* 0x000fea0003800000 */
[C---:B------:R-:W-:Y:S01]  /*1520*/  LOP3.LUT R20, R22.reuse, 0x3, RZ, 0xc0, !PT ;  /* 0x0000000316147812 */ /* 0x040fe200078ec0ff */
[----:B------:R-:W-:Y:S01]  /*1530*/  BSSY.RECONVERGENT B1, `(.L_x_20) ;  /* 0x0000017000017945 */ /* 0x000fe20003800200 */
[----:B------:R-:W-:Y:S02]  /*1540*/  ISETP.GE.U32.AND P1, PT, R22, 0x3, PT ;  /* 0x000000031600780c */ /* 0x000fe40003f26070 */
[----:B------:R-:W-:Y:S02]  /*1550*/  ISETP.NE.AND P0, PT, R20, 0x3, PT ;  /* 0x000000031400780c */ /* 0x000fe40003f05270 */
[----:B------:R-:W-:-:S11]  /*1560*/  MOV R14, R0 ;  /* 0x00000000000e7202 */ /* 0x000fd60000000f00 */
[----:B------:R-:W-:Y:S05]  /*1570*/  @!P0 BRA `(.L_x_21) ;  /* 0x0000000000488947 */ /* 0x000fea0003800000 */
[----:B------:R-:W3:Y:S01]  /*1580*/  LDS R15, [R40+UR8] ;  /* 0x00000008280f7984 */ /* 0x000ee20008000800 */
[----:B------:R-:W-:Y:S01]  /*1590*/  ISETP.NE.AND P0, PT, R20, RZ, PT ;  /* 0x000000ff1400720c */ /* 0x000fe20003f05270 */
[----:B------:R-:W-:Y:S02]  /*15a0*/  IMAD.MOV.U32 R14, RZ, RZ, R37 ;  /* 0x000000ffff0e7224 */ /* 0x000fe400078e0025 */
[----:B---3--:R-:W-:Y:S04]  /*15b0*/  STS [R40+UR7], R15 ;  /* 0x0000000f28007988 */ /* 0x008fe80008000807 */
[----:B------:R-:W3:Y:S04]  /*15c0*/  LDS R21, [R40+UR9] ;  /* 0x0000000928157984 */ /* 0x000ee80008000800 */
[----:B---3--:R3:W-:Y:S02]  /*15d0*/  STS [R40+UR6], R21 ;  /* 0x0000001528007988 */ /* 0x0087e40008000806 */
[----:B------:R-:W-:Y:S05]  /*15e0*/  @!P0 BRA `(.L_x_21) ;  /* 0x00000000002c8947 */ /* 0x000fea0003800000 */
[----:B------:R-:W4:Y:S01]  /*15f0*/  LDS R15, [R40+UR8+0x4] ;  /* 0x00000408280f7984 */ /* 0x000f220008000800 */
[----:B------:R-:W-:Y:S01]  /*1600*/  ISETP.NE.AND P0, PT, R20, 0x1, PT ;  /* 0x000000011400780c */ /* 0x000fe20003f05270 */
[----:B------:R-:W-:-:S12]  /*1610*/  IMAD.MOV.U32 R14, RZ, RZ, R39 ;  /* 0x000000ffff0e7224 */ /* 0x000fd800078e0027 */
[----:B------:R-:W-:Y:S01]  /*1620*/  @P0 MOV R14, R2 ;  /* 0x00000002000e0202 */ /* 0x000fe20000000f00 */
[----:B----4-:R-:W-:Y:S04]  /*1630*/  STS [R40+UR7+0x4], R15 ;  /* 0x0000040f28007988 */ /* 0x010fe80008000807 */
[----:B---3--:R-:W3:Y:S04]  /*1640*/  LDS R21, [R40+UR9+0x4] ;  /* 0x0000040928157984 */ /* 0x008ee80008000800 */
[----:B---3--:R-:W-:Y:S04]  /*1650*/  STS [R40+UR6+0x4], R21 ;  /* 0x0000041528007988 */ /* 0x008fe80008000806 */
[----:B0-2---:R-:W0:Y:S04]  /*1660*/  @P0 LDS R23, [R40+UR8+0x8] ;  /* 0x0000080828170984 */ /* 0x005e280008000800 */
[----:B0-----:R-:W-:Y:S04]  /*1670*/  @P0 STS [R40+UR7+0x8], R23 ;  /* 0x0000081728000988 */ /* 0x001fe80008000807 */
[----:B------:R-:W0:Y:S04]  /*1680*/  @P0 LDS R25, [R40+UR9+0x8] ;  /* 0x0000080928190984 */ /* 0x000e280008000800 */
[----:B0-----:R4:W-:Y:S02]  /*1690*/  @P0 STS [R40+UR6+0x8], R25 ;  /* 0x0000081928000988 */ /* 0x0019e40008000806 */
.L_x_21:
[----:B------:R-:W-:Y:S05]  /*16a0*/  BSYNC.RECONVERGENT B1 ;  /* 0x0000000000017941 */ /* 0x000fea0003800200 */
.L_x_20:
[----:B------:R-:W-:Y:S05]  /*16b0*/  @!P1 BRA `(.L_x_3) ;  /* 0x00000008009c9947 */ /* 0x000fea0003800000 */
[----:B------:R-:W-:Y:S01]  /*16c0*/  MOV R15, 0x400 ;  /* 0x00000400000f7802 */ /* 0x000fe20000000f00 */
[C---:B------:R-:W-:Y:S01]  /*16d0*/  IMAD.IADD R13, R14.reuse, 0x1, -R13 ;  /* 0x000000010e0d7824 */ /* 0x040fe200078e0a0d */
[----:B------:R-:W-:Y:S01]  /*16e0*/  BSSY.RELIABLE B1, `(.L_x_22) ;  /* 0x000008d000017945 */ /* 0x000fe20003800100 */
[----:B------:R-:W-:Y:S01]  /*16f0*/  IMAD R12, R14, 0x4, R12 ;  /* 0x000000040e0c7824 */ /* 0x000fe200078e020c */
[C---:B0-2---:R-:W-:Y:S01]  /*1700*/  IADD3 R23, PT, PT, R15.reuse, 0x418, RZ ;  /* 0x000004180f177810 */ /* 0x045fe20007ffe0ff */
[----:B---3--:R-:W-:Y:S01]  /*1710*/  VIADD R21, R15, 0x618 ;  /* 0x000006180f157836 */ /* 0x008fe20000000000 */
[----:B------:R-:W-:Y:S01]  /*1720*/  ISETP.GE.AND P0, PT, R13, RZ, PT ;  /* 0x000000ff0d00720c */ /* 0x000fe20003f06270 */
[----:B----4-:R-:W-:Y:S01]  /*1730*/  VIADD R25, R15, 0x218 ;  /* 0x000002180f197836 */ /* 0x010fe20000000000 */
[C---:B------:R-:W-:Y:S02]  /*1740*/  LEA R23, R24.reuse, R23, 0x18 ;  /* 0x0000001718177211 */ /* 0x040fe400078ec0ff */
[----:B------:R-:W-:-:S02]  /*1750*/  LEA R15, R24, R21, 0x18 ;  /* 0x00000015180f7211 */ /* 0x000fc400078ec0ff */
[----:B------:R-:W-:Y:S01]  /*1760*/  LEA R21, R24, R25, 0x18 ;  /* 0x0000001918157211 */ /* 0x000fe200078ec0ff */
[C---:B------:R-:W-:Y:S01]  /*1770*/  IMAD R20, R14.reuse, 0x4, R23 ;  /* 0x000000040e147824 */ /* 0x040fe200078e0217 */
[----:B------:R-:W-:Y:S02]  /*1780*/  LEA R15, R14, R15, 0x2 ;  /* 0x0000000f0e0f7211 */ /* 0x000fe400078e10ff */
[----:B------:R-:W-:Y:S01]  /*1790*/  IADD3 R12, PT, PT, R12, 0x8, RZ ;  /* 0x000000080c0c7810 */ /* 0x000fe20007ffe0ff */
[----:B------:R-:W-:Y:S02]  /*17a0*/  IMAD R21, R14, 0x4, R21 ;  /* 0x000000040e157824 */ /* 0x000fe400078e0215 */
[----:B------:R-:W-:Y:S02]  /*17b0*/  VIADD R14, R15, 0x8 ;  /* 0x000000080f0e7836 */ /* 0x000fe40000000000 */
[----:B------:R-:W-:Y:S01]  /*17c0*/  VIADD R15, R20, 0x8 ;  /* 0x00000008140f7836 */ /* 0x000fe20000000000 */
[----:B------:R-:W-:Y:S01]  /*17d0*/  IADD3 R20, PT, PT, R21, 0x8, RZ ;  /* 0x0000000815147810 */ /* 0x000fe20007ffe0ff */
[----:B------:R-:W-:Y:S06]  /*17e0*/  @P0 BRA `(.L_x_23) ;  /* 0x0000000400f00947 */ /* 0x000fec0003800000 */
[----:B------:R-:W-:Y:S01]  /*17f0*/  IMAD.MOV R21, RZ, RZ, -R13 ;  /* 0x000000ffff157224 */ /* 0x000fe200078e0a0d */
[----:B------:R-:W-:Y:S01]  /*1800*/  BSSY.RECONVERGENT B2, `(.L_x_24) ;  /* 0x000004c000027945 */ /* 0x000fe20003800200 */
[----:B------:R-:W-:-:S03]  /*1810*/  PLOP3.LUT P0, PT, PT, PT, PT, 0x80, 0x8 ;  /* 0x000000000008781c */ /* 0x000fc60003f0f070 */
[----:B------:R-:W-:-:S13]  /*1820*/  ISETP.GT.AND P1, PT, R21, 0xc, PT ;  /* 0x0000000c1500780c */ /* 0x000fda0003f24270 */
[----:B------:R-:W-:Y:S05]  /*1830*/  @!P1 BRA `(.L_x_25) ;  /* 0x0000000400209947 */ /* 0x000fea0003800000 */
[----:B------:R-:W-:-:S13]  /*1840*/  PLOP3.LUT P0, PT, PT, PT, PT, 0x8, 0x80 ;  /* 0x000000000080781c */ /* 0x000fda0003f0e170 */
.L_x_26:
[----:B------:R-:W0:Y:S01]  /*1850*/  LDS R22, [R14+-0x8] ;  /* 0xfffff8000e167984 */ /* 0x000e220000000800 */
[----:B------:R-:W-:-:S05]  /*1860*/  VIADD R13, R13, 0x10 ;  /* 0x000000100d0d7836 */ /* 0x000fca0000000000 */
[----:B------:R-:W-:Y:S01]  /*1870*/  ISETP.GE.AND P1, PT, R13, -0xc, PT ;  /* 0xfffffff40d00780c */ /* 0x000fe20003f26270 */
[----:B0-----:R-:W-:Y:S04]  /*1880*/  STS [R15+-0x8], R22 ;  /* 0xfffff8160f007388 */ /* 0x001fe80000000800 */
[----:B------:R-:W0:Y:S04]  /*1890*/  LDS R21, [R20+-0x8] ;  /* 0xfffff80014157984 */ /* 0x000e280000000800 */
[----:B0-----:R-:W-:Y:S04]  /*18a0*/  STS [R12+-0x8], R21 ;  /* 0xfffff8150c007388 */ /* 0x001fe80000000800 */
[----:B------:R-:W0:Y:S04]  /*18b0*/  LDS R26, [R14+-0x4] ;  /* 0xfffffc000e1a7984 */ /* 0x000e280000000800 */
[----:B0-----:R-:W-:Y:S04]  /*18c0*/  STS [R15+-0x4], R26 ;  /* 0xfffffc1a0f007388 */ /* 0x001fe80000000800 */
[----:B------:R-:W0:Y:S04]  /*18d0*/  LDS R23, [R20+-0x4] ;  /* 0xfffffc0014177984 */ /* 0x000e280000000800 */
[----:B0-----:R-:W-:Y:S04]  /*18e0*/  STS [R12+-0x4], R23 ;  /* 0xfffffc170c007388 */ /* 0x001fe80000000800 */
[----:B------:R-:W0:Y:S04]  /*18f0*/  LDS R28, [R14] ;  /* 0x000000000e1c7984 */ /* 0x000e280000000800 */
        /* <DEDUP_REMOVED lines=51> */
[----:B------:R0:W2:Y:S02]  /*1c30*/  LDS R22, [R14+0x34] ;  /* 0x000034000e167984 */ /* 0x0000a40000000800 */
[----:B0-----:R-:W-:-:S02]  /*1c40*/  IADD3 R14, PT, PT, R14, 0x40, RZ ;  /* 0x000000400e0e7810 */ /* 0x001fc40007ffe0ff */
[----:B--2---:R0:W-:Y:S04]  /*1c50*/  STS [R15+0x34], R22 ;  /* 0x000034160f007388 */ /* 0x0041e80000000800 */
[----:B------:R2:W3:Y:S01]  /*1c60*/  LDS R21, [R20+0x34] ;  /* 0x0000340014157984 */ /* 0x0004e20000000800 */
[----:B0-----:R-:W-:Y:S02]  /*1c70*/  VIADD R15, R15, 0x40 ;  /* 0x000000400f0f7836 */ /* 0x001fe40000000000 */
[----:B--2---:R-:W-:Y:S01]  /*1c80*/  VIADD R20, R20, 0x40 ;  /* 0x0000004014147836 */ /* 0x004fe20000000000 */
[----:B---3--:R0:W-:Y:S02]  /*1c90*/  STS [R12+0x34], R21 ;  /* 0x000034150c007388 */ /* 0x0081e40000000800 */
[----:B0-----:R-:W-:Y:S01]  /*1ca0*/  IADD3 R12, PT, PT, R12, 0x40, RZ ;  /* 0x000000400c0c7810 */ /* 0x001fe20007ffe0ff */
[----:B------:R-:W-:Y:S06]  /*1cb0*/  @!P1 BRA `(.L_x_26) ;  /* 0xfffffff800e49947 */ /* 0x000fec000383ffff */
.L_x_25:
[----:B------:R-:W-:Y:S05]  /*1cc0*/  BSYNC.RECONVERGENT B2 ;  /* 0x0000000000027941 */ /* 0x000fea0003800200 */
.L_x_24:
[----:B------:R-:W-:Y:S01]  /*1cd0*/  IMAD.MOV R21, RZ, RZ, -R13 ;  /* 0x000000ffff157224 */ /* 0x000fe200078e0a0d */
[----:B------:R-:W-:Y:S04]  /*1ce0*/  BSSY.RECONVERGENT B2, `(.L_x_27) ;  /* 0x0000029000027945 */ /* 0x000fe80003800200 */
[----:B------:R-:W-:-:S13]  /*1cf0*/  ISETP.GT.AND P1, PT, R21, 0x4, PT ;  /* 0x000000041500780c */ /* 0x000fda0003f24270 */
[----:B------:R-:W-:Y:S05]  /*1d00*/  @!P1 BRA `(.L_x_28) ;  /* 0x0000000000989947 */ /* 0x000fea0003800000 */
[----:B------:R-:W0:Y:S01]  /*1d10*/  LDS R22, [R14+-0x8] ;  /* 0xfffff8000e167984 */ /* 0x000e220000000800 */
[----:B------:R-:W-:Y:S01]  /*1d20*/  PLOP3.LUT P0, PT, PT, PT, PT, 0x8, 0x80 ;  /* 0x000000000080781c */ /* 0x000fe20003f0e170 */
[----:B------:R-:W-:Y:S02]  /*1d30*/  VIADD R13, R13, 0x8 ;  /* 0x000000080d0d7836 */ /* 0x000fe40000000000 */
        /* <DEDUP_REMOVED lines=34> */
[----:B0-----:R-:W-:-:S07]  /*1f60*/  IADD3 R12, PT, PT, R12, 0x20, RZ ;  /* 0x000000200c0c7810 */ /* 0x001fce0007ffe0ff */
.L_x_28:
[----:B------:R-:W-:Y:S05]  /*1f70*/  BSYNC.RECONVERGENT B2 ;  /* 0x0000000000027941 */ /* 0x000fea0003800200 */
.L_x_27:
[----:B------:R-:W-:-:S13]  /*1f80*/  ISETP.NE.OR P0, PT, R13, RZ, P0 ;  /* 0x000000ff0d00720c */ /* 0x000fda0000705670 */
[----:B------:R-:W-:Y:S05]  /*1f90*/  @!P0 BREAK.RELIABLE B1 ;  /* 0x0000000000018942 */ /* 0x000fea0003800100 */
[----:B------:R-:W-:Y:S05]  /*1fa0*/  @!P0 BRA `(.L_x_3) ;  /* 0x0000000000608947 */ /* 0x000fea0003800000 */
.L_x_23:
[----:B------:R-:W-:Y:S05]  /*1fb0*/  BSYNC.RELIABLE B1 ;  /* 0x0000000000017941 */ /* 0x000fea0003800100 */
.L_x_22:
[----:B------:R-:W0:Y:S01]  /*1fc0*/  LDS R22, [R14+-0x8] ;  /* 0xfffff8000e167984 */ /* 0x000e220000000800 */
[----:B------:R-:W-:-:S05]  /*1fd0*/  VIADD R13, R13, 0x4 ;  /* 0x000000040d0d7836 */ /* 0x000fca0000000000 */
[----:B------:R-:W-:Y:S01]  /*1fe0*/  ISETP.NE.AND P0, PT, R13, RZ, PT ;  /* 0x000000ff0d00720c */ /* 0x000fe20003f05270 */
        /* <DEDUP_REMOVED lines=11> */
[----:B------:R0:W2:Y:S02]  /*20a0*/  LDS R22, [R14+0x4] ;  /* 0x000004000e167984 */ /* 0x0000a40000000800 */
[----:B0-----:R-:W-:-:S02]  /*20b0*/  VIADD R14, R14, 0x10 ;  /* 0x000000100e0e7836 */ /* 0x001fc40000000000 */
[----:B--2---:R0:W-:Y:S04]  /*20c0*/  STS [R15+0x4], R22 ;  /* 0x000004160f007388 */ /* 0x0041e80000000800 */
[----:B------:R2:W3:Y:S01]  /*20d0*/  LDS R21, [R20+0x4] ;  /* 0x0000040014157984 */ /* 0x0004e20000000800 */
[----:B0-----:R-:W-:Y:S01]  /*20e0*/  IADD3 R15, PT, PT, R15, 0x10, RZ ;  /* 0x000000100f0f7810 */ /* 0x001fe20007ffe0ff */
[----:B--2---:R-:W-:Y:S02]  /*20f0*/  VIADD R20, R20, 0x10 ;  /* 0x0000001014147836 */ /* 0x004fe40000000000 */
[----:B---3--:R0:W-:Y:S02]  /*2100*/  STS [R12+0x4], R21 ;  /* 0x000004150c007388 */ /* 0x0081e40000000800 */
[----:B0-----:R-:W-:Y:S01]  /*2110*/  VIADD R12, R12, 0x10 ;  /* 0x000000100c0c7836 */ /* 0x001fe20000000000 */
[----:B------:R-:W-:Y:S06]  /*2120*/  @P0 BRA `(.L_x_22) ;  /* 0xfffffffc00a40947 */ /* 0x000fec000383ffff */
.L_x_3:
[----:B------:R-:W-:Y:S05]  /*2130*/  BSYNC.RECONVERGENT B0 ;  /* 0x0000000000007941 */ /* 0x000fea0003800200 */
.L_x_2:
[----:B------:R-:W-:Y:S05]  /*2140*/  WARPSYNC.ALL ;  /* 0x0000000000007948 */ /* 0x000fea0003800000 */
[----:B------:R-:W-:Y:S01]  /*2150*/  BAR.SYNC.DEFER_BLOCKING 0x0 ;  /* 0x0000000000007b1d */ /* 0x000fe20000010000 */
[----:B------:R-:W-:-:S05]  /*2160*/  LOP3.LUT P0, RZ, R0, 0x7, RZ, 0xc0, !PT ;  /* 0x0000000700ff7812 */ /* 0x000fca000780c0ff */
[----:B------:R-:W-:Y:S08]  /*2170*/  BSSY.RECONVERGENT B0, `(.L_x_29) ;  /* 0x0000104000007945 */ /* 0x000ff00003800200 */
[----:B------:R-:W-:Y:S05]  /*2180*/  @P0 BRA `(.L_x_30) ;  /* 0x0000001000080947 */ /* 0x000fea0003800000 */
[----:B------:R-:W-:Y:S01]  /*2190*/  UMOV UR16, 0x400 ;  /* 0x0000040000107882 */ /* 0x000fe20000000000 */
[----:B------:R-:W-:Y:S01]  /*21a0*/  BSSY.RECONVERGENT B1, `(.L_x_31) ;  /* 0x0000038000017945 */ /* 0x000fe20003800200 */
[----:B------:R-:W-:Y:S01]  /*21b0*/  MOV R41, UR16 ;  /* 0x0000001000297c02 */ /* 0x000fe20008000f00 */
[----:B------:R-:W-:Y:S01]  /*21c0*/  IMAD.MOV.U32 R14, RZ, RZ, RZ ;  /* 0x000000ffff0e7224 */ /* 0x000fe200078e00ff */
[----:B-123--:R-:W-:Y:S01]  /*21d0*/  MOV R27, R37 ;  /* 0x00000025001b7202 */ /* 0x00efe20000000f00 */
[----:B------:R-:W-:Y:S01]  /*21e0*/  IMAD.MOV.U32 R21, RZ, RZ, R0 ;  /* 0x000000ffff157224 */ /* 0x000fe200078e0000 */
[----:B------:R-:W-:Y:S01]  /*21f0*/  MOV R15, R0 ;  /* 0x00000000000f7202 */ /* 0x000fe20000000f00 */
[----:B------:R-:W-:Y:S02]  /*2200*/  VIADD R13, R41, 0x418 ;  /* 0x00000418290d7836 */ /* 0x000fe40000000000 */
[----:B0-----:R-:W-:-:S03]  /*2210*/  IMAD.MOV.U32 R23, RZ, RZ, R38 ;  /* 0x000000ffff177224 */ /* 0x001fc600078e0026 */
[----:B------:R-:W-:-:S07]  /*2220*/  LEA R20, R24, R13, 0x18 ;  /* 0x0000000d18147211 */ /* 0x000fce00078ec0ff */
.L_x_35:
[--C-:B------:R-:W-:Y:S01]  /*2230*/  IMAD R26, R15, 0x4, R20.reuse ;  /* 0x000000040f1a7824 */ /* 0x100fe200078e0214 */
[----:B------:R-:W-:Y:S01]  /*2240*/  BSSY.RECONVERGENT B2, `(.L_x_32) ;  /* 0x0000026000027945 */ /* 0x000fe20003800200 */
[----:B------:R-:W-:Y:S01]  /*2250*/  IMAD R12, R23, 0x4, R20 ;  /* 0x00000004170c7824 */ /* 0x000fe200078e0214 */
[----:B------:R-:W-:Y:S01]  /*2260*/  MOV R13, R27 ;  /* 0x0000001b000d7202 */ /* 0x000fe20000000f00 */
[----:B------:R-:W-:Y:S02]  /*2270*/  IMAD.MOV.U32 R22, RZ, RZ, R14 ;  /* 0x000000ffff167224 */ /* 0x000fe400078e000e */
[----:B------:R-:W-:Y:S01]  /*2280*/  LDS R26, [R26] ;  /* 0x000000001a1a7984 */ /* 0x000fe20000000800 */
[----:B----4-:R-:W-:-:S03]  /*2290*/  IMAD.MOV.U32 R25, RZ, RZ, R21 ;  /* 0x000000ffff197224 */ /* 0x010fc600078e0015 */
[----:B0-----:R-:W0:Y:S02]  /*22a0*/  LDS R29, [R12] ;  /* 0x000000000c1d7984 */ /* 0x001e240000000800 */
[----:B0-----:R-:W-:-:S13]  /*22b0*/  FSETP.GEU.AND P0, PT, |R26|, |R29|, PT ;  /* 0x4000001d1a00720b */ /* 0x001fda0003f0e200 */
[----:B------:R-:W-:Y:S05]  /*22c0*/  @P0 BRA `(.L_x_33) ;  /* 0x0000000000400947 */ /* 0x000fea0003800000 */
[----:B------:R-:W0:Y:S01]  /*22d0*/  S2UR UR16, SR_CgaCtaId ;  /* 0x00000000001079c3 */ /* 0x000e220000008800 */
[C---:B------:R-:W-:Y:S01]  /*22e0*/  VIADD R29, R41.reuse, 0x18 ;  /* 0x00000018291d7836 */ /* 0x040fe20000000000 */
[----:B------:R-:W-:Y:S01]  /*22f0*/  IADD3 R27, PT, PT, R41, 0x618, RZ ;  /* 0x00000618291b7810 */ /* 0x000fe20007ffe0ff */
[----:B0-----:R-:W-:-:S05]  /*2300*/  IMAD.U32 R24, RZ, RZ, UR16 ;  /* 0x00000010ff187e24 */ /* 0x001fca000f8e00ff */
[C---:B------:R-:W-:Y:S02]  /*2310*/  LEA R28, R24.reuse, R27, 0x18 ;  /* 0x0000001b181c7211 */ /* 0x040fe400078ec0ff */
[----:B------:R-:W-:Y:S01]  /*2320*/  LEA R12, R24, R29, 0x18 ;  /* 0x0000001d180c7211 */ /* 0x000fe200078ec0ff */
[----:B------:R-:W-:Y:S01]  /*2330*/  VIADD R29, R41, 0x218 ;  /* 0x00000218291d7836 */ /* 0x000fe20000000000 */
[----:B------:R-:W-:-:S03]  /*2340*/  LEA R27, R21, R28, 0x2 ;  /* 0x0000001c151b7211 */ /* 0x000fc600078e10ff */
[C---:B------:R-:W-:Y:S01]  /*2350*/  IMAD R28, R15.reuse, 0x4, R12 ;  /* 0x000000040f1c7824 */ /* 0x040fe200078e020c */
[----:B------:R-:W-:Y:S01]  /*2360*/  LEA R42, R24, R29, 0x18 ;  /* 0x0000001d182a7211 */ /* 0x000fe200078ec0ff */
[----:B------:R-:W-:Y:S01]  /*2370*/  STS [R27], R26 ;  /* 0x0000001a1b007388 */ /* 0x000fe20000000800 */
[----:B------:R-:W-:Y:S02]  /*2380*/  VIADD R15, R15, 0x1 ;  /* 0x000000010f0f7836 */ /* 0x000fe40000000000 */
[----:B------:R-:W-:Y:S01]  /*2390*/  LEA R29, R21, R42, 0x2 ;  /* 0x0000002a151d7211 */ /* 0x000fe200078e10ff */
[----:B------:R-:W0:Y:S04]  /*23a0*/  LDS R28, [R28] ;  /* 0x000000001c1c7984 */ /* 0x000e280000000800 */
[----:B0-----:R0:W-:Y:S01]  /*23b0*/  STS [R29], R28 ;  /* 0x0000001c1d007388 */ /* 0x0011e20000000800 */
[----:B------:R-:W-:Y:S05]  /*23c0*/  BRA `(.L_x_34) ;  /* 0x0000000000347947 */ /* 0x000fea0003800000 */
.L_x_33:
[----:B------:R-:W0:Y:S01]  /*23d0*/  S2UR UR17, SR_CgaCtaId ;  /* 0x00000000001179c3 */ /* 0x000e220000008800 */
[----:B------:R-:W-:Y:S01]  /*23e0*/  UMOV UR16, 0x400 ;  /* 0x0000040000107882 */ /* 0x000fe20000000000 */
[C---:B------:R-:W-:Y:S02]  /*23f0*/  IMAD R26, R14.reuse, 0x4, R34 ;  /* 0x000000040e1a7824 */ /* 0x040fe400078e0222 */
[----:B------:R-:W-:Y:S02]  /*2400*/  IMAD.U32 R41, RZ, RZ, UR16 ;  /* 0x00000010ff297e24 */ /* 0x000fe4000f8e00ff */
[----:B------:R-:W-:Y:S01]  /*2410*/  IMAD R28, R14, 0x4, R35 ;  /* 0x000000040e1c7824 */ /* 0x000fe200078e0223 */
[----:B------:R-:W-:Y:S01]  /*2420*/  STS [R26], R29 ;  /* 0x0000001d1a007388 */ /* 0x000fe20000000800 */
[----:B------:R-:W-:Y:S01]  /*2430*/  VIADD R27, R41, 0x18 ;  /* 0x00000018291b7836 */ /* 0x000fe20000000000 */
[----:B0-----:R-:W-:-:S04]  /*2440*/  MOV R24, UR17 ;  /* 0x0000001100187c02 */ /* 0x001fc80008000f00 */
[----:B------:R-:W-:-:S04]  /*2450*/  LEA R12, R24, R27, 0x18 ;  /* 0x0000001b180c7211 */ /* 0x000fc800078ec0ff */
[C---:B------:R-:W-:Y:S01]  /*2460*/  LEA R27, R23.reuse, R12, 0x2 ;  /* 0x0000000c171b7211 */ /* 0x040fe200078e10ff */
[----:B------:R-:W-:-:S05]  /*2470*/  VIADD R23, R23, 0x1 ;  /* 0x0000000117177836 */ /* 0x000fca0000000000 */
[----:B------:R-:W0:Y:S04]  /*2480*/  LDS R27, [R27] ;  /* 0x000000001b1b7984 */ /* 0x000e280000000800 */
[----:B0-----:R1:W-:Y:S02]  /*2490*/  STS [R28], R27 ;  /* 0x0000001b1c007388 */ /* 0x0013e40000000800 */
.L_x_34:
[----:B------:R-:W-:Y:S05]  /*24a0*/  BSYNC.RECONVERGENT B2 ;  /* 0x0000000000027941 */ /* 0x000fea0003800200 */
.L_x_32:
[----:B------:R-:W-:Y:S01]  /*24b0*/  ISETP.NE.AND P0, PT, R15, R38, PT ;  /* 0x000000260f00720c */ /* 0x000fe20003f05270 */
[----:B-1----:R-:W-:Y:S01]  /*24c0*/  VIADD R27, R21, 0x2 ;  /* 0x00000002151b7836 */ /* 0x002fe20000000000 */
[----:B------:R-:W-:Y:S01]  /*24d0*/  ISETP.NE.AND P1, PT, R23, R36, PT ;  /* 0x000000241700720c */ /* 0x000fe20003f25270 */
[----:B------:R-:W-:Y:S01]  /*24e0*/  VIADD R14, R14, 0x1 ;  /* 0x000000010e0e7836 */ /* 0x000fe20000000000 */
[----:B------:R-:W-:-:S04]  /*24f0*/  IADD3 R26, PT, PT, R21, 0x1, RZ ;  /* 0x00000001151a7810 */ /* 0x000fc80007ffe0ff */
[----:B------:R-:W-:-:S07]  /*2500*/  MOV R21, R26 ;  /* 0x0000001a00157202 */ /* 0x000fce0000000f00 */
[----:B------:R-:W-:Y:S05]  /*2510*/  @P0 BRA P1, `(.L_x_35) ;  /* 0xfffffffc00440947 */ /* 0x000fea000083ffff */
[----:B------:R-:W-:Y:S05]  /*2520*/  BSYNC.RECONVERGENT B1 ;  /* 0x0000000000017941 */ /* 0x000fea0003800200 */
.L_x_31:
        /* <DEDUP_REMOVED lines=10> */
[----:B------:R-:W1:Y:S01]  /*25d0*/  LDS R15, [R40+UR8] ;  /* 0x00000008280f7984 */ /* 0x000e620008000800 */
[----:B------:R-:W-:Y:S01]  /*25e0*/  ISETP.NE.AND P0, PT, R14, RZ, PT ;  /* 0x000000ff0e00720c */ /* 0x000fe20003f05270 */
[----:B------:R-:W-:Y:S02]  /*25f0*/  IMAD.MOV.U32 R21, RZ, RZ, R37 ;  /* 0x000000ffff157224 */ /* 0x000fe400078e0025 */
[----:B-1----:R-:W-:Y:S04]  /*2600*/  STS [R40+UR7], R15 ;  /* 0x0000000f28007988 */ /* 0x002fe80008000807 */
[----:B------:R-:W1:Y:S04]  /*2610*/  LDS R23, [R40+UR9] ;  /* 0x0000000928177984 */ /* 0x000e680008000800 */
[----:B-1----:R1:W-:Y:S02]  /*2620*/  STS [R40+UR6], R23 ;  /* 0x0000001728007988 */ /* 0x0023e40008000806 */
[----:B------:R-:W-:Y:S05]  /*2630*/  @!P0 BRA `(.L_x_40) ;  /* 0x00000000002c8947 */ /* 0x000fea0003800000 */
[----:B------:R-:W2:Y:S01]  /*2640*/  LDS R15, [R40+UR8+0x4] ;  /* 0x00000408280f7984 */ /* 0x000ea20008000800 */
[----:B------:R-:W-:Y:S02]  /*2650*/  ISETP.NE.AND P0, PT, R14, 0x1, PT ;  /* 0x000000010e00780c */ /* 0x000fe40003f05270 */
[----:B------:R-:W-:-:S11]  /*2660*/  MOV R21, R39 ;  /* 0x0000002700157202 */ /* 0x000fd60000000f00 */
[----:B------:R-:W-:Y:S01]  /*2670*/  @P0 IMAD.MOV.U32 R21, RZ, RZ, R2 ;  /* 0x000000ffff150224 */ /* 0x000fe200078e0002 */
[----:B--2---:R-:W-:Y:S04]  /*2680*/  STS [R40+UR7+0x4], R15 ;  /* 0x0000040f28007988 */ /* 0x004fe80008000807 */
[----:B-1----:R-:W1:Y:S04]  /*2690*/  LDS R23, [R40+UR9+0x4] ;  /* 0x0000040928177984 */ /* 0x002e680008000800 */
[----:B-1----:R-:W-:Y:S04]  /*26a0*/  STS [R40+UR6+0x4], R23 ;  /* 0x0000041728007988 */ /* 0x002fe80008000806 */
[----:B------:R-:W1:Y:S04]  /*26b0*/  @P0 LDS R25, [R40+UR8+0x8] ;  /* 0x0000080828190984 */ /* 0x000e680008000800 */
[----:B-1----:R-:W-:Y:S04]  /*26c0*/  @P0 STS [R40+UR7+0x8], R25 ;  /* 0x0000081928000988 */ /* 0x002fe80008000807 */
[----:B------:R-:W1:Y:S04]  /*26d0*/  @P0 LDS R27, [R40+UR9+0x8] ;  /* 0x00000809281b0984 */ /* 0x000e680008000800 */
[----:B-1----:R2:W-:Y:S02]  /*26e0*/  @P0 STS [R40+UR6+0x8], R27 ;  /* 0x0000081b28000988 */ /* 0x0025e40008000806 */
.L_x_40:
[----:B------:R-:W-:Y:S05]  /*26f0*/  BSYNC.RECONVERGENT B2 ;  /* 0x0000000000027941 */ /* 0x000fea0003800200 */
.L_x_39:
[----:B------:R-:W-:Y:S05]  /*2700*/  @!P1 BRA `(.L_x_38) ;  /* 0x0000000000d89947 */ /* 0x000fea0003800000 */
[----:B------:R-:W-:Y:S01]  /*2710*/  MOV R14, 0x400 ;  /* 0x00000400000e7802 */ /* 0x000fe20000000f00 */
[C---:B0-----:R-:W-:Y:S01]  /*2720*/  IMAD R28, R21.reuse, 0x4, R12 ;  /* 0x00000004151c7824 */ /* 0x041fe200078e020c */
[----:B------:R-:W-:-:S03]  /*2730*/  IADD3 R42, PT, PT, R21, 0x4, RZ ;  /* 0x00000004152a7810 */ /* 0x000fc60007ffe0ff */
[----:B------:R-:W-:Y:S01]  /*2740*/  VIADD R15, R14, 0x618 ;  /* 0x000006180e0f7836 */ /* 0x000fe20000000000 */
[----:B------:R-:W-:Y:S01]  /*2750*/  ISETP.NE.AND P0, PT, R42, R13, PT ;  /* 0x0000000d2a00720c */ /* 0x000fe20003f05270 */
[----:B------:R-:W-:-:S03]  /*2760*/  VIADD R25, R14, 0x218 ;  /* 0x000002180e197836 */ /* 0x000fc60000000000 */
[----:B------:R-:W-:Y:S01]  /*2770*/  LEA R20, R24, R15, 0x18 ;  /* 0x0000000f18147211 */ /* 0x000fe200078ec0ff */
[----:B------:R-:W-:Y:S01]  /*2780*/  VIADD R15, R14, 0x418 ;  /* 0x000004180e0f7836 */ /* 0x000fe20000000000 */
[C---:B------:R-:W-:Y:S02]  /*2790*/  LEA R14, R24.reuse, R25, 0x18 ;  /* 0x00000019180e7211 */ /* 0x040fe400078ec0ff */
[C---:B------:R-:W-:Y:S02]  /*27a0*/  LEA R22, R21.reuse, R20, 0x2 ;  /* 0x0000001415167211 */ /* 0x040fe400078e10ff */
[----:B------:R-:W-:Y:S01]  /*27b0*/  LEA R15, R24, R15, 0x18 ;  /* 0x0000000f180f7211 */ /* 0x000fe200078ec0ff */
[C---:B------:R-:W-:Y:S02]  /*27c0*/  IMAD R25, R21.reuse, 0x4, R14 ;  /* 0x0000000415197824 */ /* 0x040fe400078e020e */
[----:B-1----:R-:W0:Y:S01]  /*27d0*/  LDS R23, [R22] ;  /* 0x0000000016177984 */ /* 0x002e220000000800 */
[----:B------:R-:W-:-:S05]  /*27e0*/  LEA R26, R21, R15, 0x2 ;  /* 0x0000000f151a7211 */ /* 0x000fca00078e10ff */
[----:B0-----:R-:W-:Y:S04]  /*27f0*/  STS [R26], R23 ;  /* 0x000000171a007388 */ /* 0x001fe80000000800 */
[----:B--2---:R-:W0:Y:S04]  /*2800*/  LDS R27, [R25] ;  /* 0x00000000191b7984 */ /* 0x004e280000000800 */
        /* <DEDUP_REMOVED lines=15> */
.L_x_41:
[C---:B------:R-:W-:Y:S01]  /*2900*/  IMAD R21, R41.reuse, 0x4, R20 ;  /* 0x0000000429157824 */ /* 0x040fe200078e0214 */
[C---:B------:R-:W-:Y:S01]  /*2910*/  LEA R23, R41.reuse, R15, 0x2 ;  /* 0x0000000f29177211 */ /* 0x040fe200078e10ff */
[C---:B------:R-:W-:Y:S02]  /*2920*/  IMAD R25, R41.reuse, 0x4, R14 ;  /* 0x0000000429197824 */ /* 0x040fe400078e020e */
[C---:B---34-:R-:W-:Y:S01]  /*2930*/  IMAD R27, R41.reuse, 0x4, R12 ;  /* 0x00000004291b7824 */ /* 0x058fe200078e020c */
[----:B------:R-:W0:Y:S01]  /*2940*/  LDS R22, [R21] ;  /* 0x0000000015167984 */ /* 0x000e220000000800 */
[----:B------:R-:W-:-:S04]  /*2950*/  IADD3 R41, PT, PT, R41, 0x4, RZ ;  /* 0x0000000429297810 */ /* 0x000fc80007ffe0ff */
        /* <DEDUP_REMOVED lines=17> */
.L_x_38:
[----:B------:R-:W-:Y:S05]  /*2a70*/  BSYNC.RECONVERGENT B1 ;  /* 0x0000000000017941 */ /* 0x000fea0003800200 */
.L_x_37:
[----:B------:R-:W-:Y:S05]  /*2a80*/  BRA `(.L_x_30) ;  /* 0x0000000400c87947 */ /* 0x000fea0003800000 */
.L_x_36:
[----:B------:R-:W-:Y:S01]  /*2a90*/  ISETP.GE.AND P0, PT, R2, R15, PT ;  /* 0x0000000f0200720c */ /* 0x000fe20003f06270 */
[----:B------:R-:W-:-:S12]  /*2aa0*/  BSSY.RECONVERGENT B1, `(.L_x_42) ;  /* 0x0000036000017945 */ /* 0x000fd80003800200 */
[----:B------:R-:W-:Y:S05]  /*2ab0*/  @!P0 BRA `(.L_x_43) ;  /* 0x0000000000d08947 */ /* 0x000fea0003800000 */
[--C-:B------:R-:W-:Y:S01]  /*2ac0*/  IMAD.MOV R14, RZ, RZ, -R15.reuse ;  /* 0x000000ffff0e7224 */ /* 0x100fe200078e0a0f */
[----:B------:R-:W-:Y:S01]  /*2ad0*/  BSSY.RECONVERGENT B2, `(.L_x_44) ;  /* 0x0000018000027945 */ /* 0x000fe20003800200 */
[----:B------:R-:W-:Y:S01]  /*2ae0*/  IMAD.IADD R20, R2, 0x1, -R15 ;  /* 0x0000000102147824 */ /* 0x000fe200078e0a0f */
[----:B------:R-:W-:Y:S02]  /*2af0*/  MOV R21, R2 ;  /* 0x0000000200157202 */ /* 0x000fe40000000f00 */
[----:B------:R-:W-:Y:S02]  /*2b00*/  LOP3.LUT P0, R14, R14, 0x3, RZ, 0xc0, !PT ;  /* 0x000000030e0e7812 */ /* 0x000fe4000780c0ff */
[----:B------:R-:W-:-:S11]  /*2b10*/  ISETP.GE.U32.AND P1, PT, R20, 0x3, PT ;  /* 0x000000031400780c */ /* 0x000fd60003f26070 */
[----:B------:R-:W-:Y:S05]  /*2b20*/  @!P0 BRA `(.L_x_45) ;  /* 0x0000000000488947 */ /* 0x000fea0003800000 */
[----:B------:R-:W1:Y:S01]  /*2b30*/  LDS R23, [R40+UR7+0xc] ;  /* 0x00000c0728177984 */ /* 0x000e620008000800 */
[----:B------:R-:W-:Y:S01]  /*2b40*/  ISETP.NE.AND P0, PT, R14, 0x1, PT ;  /* 0x000000010e00780c */ /* 0x000fe20003f05270 */
[----:B------:R-:W-:Y:S02]  /*2b50*/  IMAD.MOV.U32 R21, RZ, RZ, R39 ;  /* 0x000000ffff157224 */ /* 0x000fe400078e0027 */
[----:B-1----:R-:W-:Y:S04]  /*2b60*/  STS [R40+UR7+0x1c], R23 ;  /* 0x00001c1728007988 */ /* 0x002fe80008000807 */
[----:B------:R-:W1:Y:S04]  /*2b70*/  LDS R27, [R40+UR6+0xc] ;  /* 0x00000c06281b7984 */ /* 0x000e680008000800 */
[----:B-1----:R1:W-:Y:S02]  /*2b80*/  STS [R40+UR6+0x1c], R27 ;  /* 0x00001c1b28007988 */ /* 0x0023e40008000806 */
[----:B------:R-:W-:Y:S05]  /*2b90*/  @!P0 BRA `(.L_x_45) ;  /* 0x00000000002c8947 */ /* 0x000fea0003800000 */
[----:B------:R-:W2:Y:S01]  /*2ba0*/  LDS R23, [R40+UR7+0x8] ;  /* 0x0000080728177984 */ /* 0x000ea20008000800 */
[----:B------:R-:W-:Y:S01]  /*2bb0*/  ISETP.NE.AND P0, PT, R14, 0x2, PT ;  /* 0x000000020e00780c */ /* 0x000fe20003f05270 */
[----:B------:R-:W-:-:S12]  /*2bc0*/  IMAD.MOV.U32 R21, RZ, RZ, R37 ;  /* 0x000000ffff157224 */ /* 0x000fd800078e0025 */
[----:B------:R-:W-:Y:S01]  /*2bd0*/  @P0 MOV R21, R0 ;  /* 0x0000000000150202 */ /* 0x000fe20000000f00 */
[----:B--2---:R-:W-:Y:S04]  /*2be0*/  STS [R40+UR7+0x18], R23 ;  /* 0x0000181728007988 */ /* 0x004fe80008000807 */
[----:B-1----:R-:W1:Y:S04]  /*2bf0*/  LDS R27, [R40+UR6+0x8] ;  /* 0x00000806281b7984 */ /* 0x002e680008000800 */
[----:B-1----:R-:W-:Y:S04]  /*2c00*/  STS [R40+UR6+0x18], R27 ;  /* 0x0000181b28007988 */ /* 0x002fe80008000806 */
[----:B0-----:R-:W0:Y:S04]  /*2c10*/  @P0 LDS R29, [R40+UR7+0x4] ;  /* 0x00000407281d0984 */ /* 0x001e280008000800 */
[----:B0-----:R-:W-:Y:S04]  /*2c20*/  @P0 STS [R40+UR7+0x14], R29 ;  /* 0x0000141d28000988 */ /* 0x001fe80008000807 */
[----:B------:R-:W0:Y:S04]  /*2c30*/  @P0 LDS R41, [R40+UR6+0x4] ;  /* 0x0000040628290984 */ /* 0x000e280008000800 */
[----:B0-----:R2:W-:Y:S02]  /*2c40*/  @P0 STS [R40+UR6+0x14], R41 ;  /* 0x0000142928000988 */ /* 0x0015e40008000806 */
.L_x_45:
[----:B------:R-:W-:Y:S05]  /*2c50*/  BSYNC.RECONVERGENT B2 ;  /* 0x0000000000027941 */ /* 0x000fea0003800200 */
.L_x_44:
[----:B------:R-:W-:Y:S05]  /*2c60*/  @!P1 BRA `(.L_x_43) ;  /* 0x0000000000649947 */ /* 0x000fea0003800000 */
[----:B------:R-:W-:-:S05]  /*2c70*/  MOV R14, 0x400 ;  /* 0x00000400000e7802 */ /* 0x000fca0000000f00 */
[----:B------:R-:W-:-:S05]  /*2c80*/  VIADD R23, R14, 0x418 ;  /* 0x000004180e177836 */ /* 0x000fca0000000000 */
[----:B0-----:R-:W-:-:S07]  /*2c90*/  LEA R28, R24, R23, 0x18 ;  /* 0x00000017181c7211 */ /* 0x001fce00078ec0ff */
.L_x_46:
[C---:B------:R-:W-:Y:S01]  /*2ca0*/  IMAD R14, R21.reuse, 0x4, R28 ;  /* 0x00000004150e7824 */ /* 0x040fe200078e021c */
[C---:B---3--:R-:W-:Y:S01]  /*2cb0*/  LEA R20, R21.reuse, R12, 0x2 ;  /* 0x0000000c15147211 */ /* 0x048fe200078e10ff */
[C---:B------:R-:W-:Y:S02]  /*2cc0*/  VIADD R26, R21.reuse, 0xfffffffd ;  /* 0xfffffffd151a7836 */ /* 0x040fe40000000000 */
[----:B------:R-:W-:Y:S01]  /*2cd0*/  VIADD R21, R21, 0xfffffffc ;  /* 0xfffffffc15157836 */ /* 0x000fe20000000000 */
[----:B------:R-:W0:Y:S02]  /*2ce0*/  LDS R23, [R14] ;  /* 0x000000000e177984 */ /* 0x000e240000000800 */
[----:B------:R-:W-:Y:S02]  /*2cf0*/  ISETP.GT.AND P0, PT, R26, R15, PT ;  /* 0x0000000f1a00720c */ /* 0x000fe40003f04270 */
[----:B0-----:R-:W-:Y:S04]  /*2d00*/  STS [R14+0x10], R23 ;  /* 0x000010170e007388 */ /* 0x001fe80000000800 */
[----:B-1----:R-:W0:Y:S04]  /*2d10*/  LDS R27, [R20] ;  /* 0x00000000141b7984 */ /* 0x002e280000000800 */
[----:B0-----:R-:W-:Y:S04]  /*2d20*/  STS [R20+0x10], R27 ;  /* 0x0000101b14007388 */ /* 0x001fe80000000800 */
[----:B------:R-:W0:Y:S04]  /*2d30*/  LDS R29, [R14+-0x4] ;  /* 0xfffffc000e1d7984 */ /* 0x000e280000000800 */
[----:B0-----:R-:W-:Y:S04]  /*2d40*/  STS [R14+0xc], R29 ;  /* 0x00000c1d0e007388 */ /* 0x001fe80000000800 */
[----:B--2---:R-:W0:Y:S04]  /*2d50*/  LDS R41, [R20+-0x4] ;  /* 0xfffffc0014297984 */ /* 0x004e280000000800 */
[----:B0-----:R-:W-:Y:S04]  /*2d60*/  STS [R20+0xc], R41 ;  /* 0x00000c2914007388 */ /* 0x001fe80000000800 */
[----:B------:R-:W0:Y:S04]  /*2d70*/  LDS R43, [R14+-0x8] ;  /* 0xfffff8000e2b7984 */ /* 0x000e280000000800 */
[----:B0-----:R-:W-:Y:S04]  /*2d80*/  STS [R14+0x8], R43 ;  /* 0x0000082b0e007388 */ /* 0x001fe80000000800 */
[----:B------:R-:W0:Y:S04]  /*2d90*/  LDS R45, [R20+-0x8] ;  /* 0xfffff800142d7984 */ /* 0x000e280000000800 */
[----:B0-----:R-:W-:Y:S04]  /*2da0*/  STS [R20+0x8], R45 ;  /* 0x0000082d14007388 */ /* 0x001fe80000000800 */
[----:B------:R-:W0:Y:S04]  /*2db0*/  LDS R23, [R14+-0xc] ;  /* 0xfffff4000e177984 */ /* 0x000e280000000800 */
[----:B0-----:R-:W-:Y:S04]  /*2dc0*/  STS [R14+0x4], R23 ;  /* 0x000004170e007388 */ /* 0x001fe80000000800 */
[----:B------:R-:W0:Y:S04]  /*2dd0*/  LDS R27, [R20+-0xc] ;  /* 0xfffff400141b7984 */ /* 0x000e280000000800 */
[----:B0-----:R3:W-:Y:S01]  /*2de0*/  STS [R20+0x4], R27 ;  /* 0x0000041b14007388 */ /* 0x0017e20000000800 */
[----:B------:R-:W-:Y:S05]  /*2df0*/  @P0 BRA `(.L_x_46) ;  /* 0xfffffffc00a80947 */ /* 0x000fea000383ffff */
.L_x_43:
[----:B------:R-:W-:Y:S05]  /*2e00*/  BSYNC.RECONVERGENT B1 ;  /* 0x0000000000017941 */ /* 0x000fea0003800200 */
.L_x_42:
[----:B------:R-:W-:-:S13]  /*2e10*/  ISETP.GT.U32.AND P0, PT, R0, R25, PT ;  /* 0x000000190000720c */ /* 0x000fda0003f04070 */
[----:B------:R-:W-:Y:S05]  /*2e20*/  @P0 BRA `(.L_x_30) ;  /* 0x0000000000e00947 */ /* 0x000fea0003800000 */
[C---:B---3--:R-:W-:Y:S01]  /*2e30*/  LOP3.LUT R20, R22.reuse, 0x3, RZ, 0xc0, !PT ;  /* 0x0000000316147812 */ /* 0x048fe200078ec0ff */
        /* <DEDUP_REMOVED lines=19> */
[----:B------:R-:W3:Y:S04]  /*2f70*/  @P0 LDS R23, [R40+UR8+0x8] ;  /* 0x0000080828170984 */ /* 0x000ee80008000800 */
[----:B---3--:R-:W-:Y:S04]  /*2f80*/  @P0 STS [R40+UR7+0x8], R23 ;  /* 0x0000081728000988 */ /* 0x008fe80008000807 */
[----:B------:R-:W3:Y:S04]  /*2f90*/  @P0 LDS R25, [R40+UR9+0x8] ;  /* 0x0000080928190984 */ /* 0x000ee80008000800 */
[----:B---3--:R4:W-:Y:S02]  /*2fa0*/  @P0 STS [R40+UR6+0x8], R25 ;  /* 0x0000081928000988 */ /* 0x0089e40008000806 */
.L_x_48:
[----:B------:R-:W-:Y:S05]  /*2fb0*/  BSYNC.RECONVERGENT B1 ;  /* 0x0000000000017941 */ /* 0x000fea0003800200 */
.L_x_47:
[----:B------:R-:W-:Y:S05]  /*2fc0*/  @!P1 BRA `(.L_x_30) ;  /* 0x0000000000789947 */ /* 0x000fea0003800000 */
[----:B------:R-:W-:-:S04]  /*2fd0*/  MOV R15, 0x400 ;  /* 0x00000400000f7802 */ /* 0x000fc80000000f00 */
[C---:B----4-:R-:W-:Y:S01]  /*2fe0*/  IADD3 R25, PT, PT, R15.reuse, 0x218, RZ ;  /* 0x000002180f197810 */ /* 0x050fe20007ffe0ff */
[C---:B---3--:R-:W-:Y:S02]  /*2ff0*/  VIADD R21, R15.reuse, 0x618 ;  /* 0x000006180f157836 */ /* 0x048fe40000000000 */
[----:B------:R-:W-:Y:S01]  /*3000*/  VIADD R23, R15, 0x418 ;  /* 0x000004180f177836 */ /* 0x000fe20000000000 */
[C---:B--2---:R-:W-:Y:S02]  /*3010*/  LEA R41, R24.reuse, R25, 0x18 ;  /* 0x0000001918297211 */ /* 0x044fe400078ec0ff */
[C---:B------:R-:W-:Y:S02]  /*3020*/  LEA R15, R24.reuse, R21, 0x18 ;  /* 0x00000015180f7211 */ /* 0x040fe400078ec0ff */
[----:B------:R-:W-:-:S07]  /*3030*/  LEA R21, R24, R23, 0x18 ;  /* 0x0000001718157211 */ /* 0x000fce00078ec0ff */
.L_x_49:
[C---:B------:R-:W-:Y:S01]  /*3040*/  IMAD R20, R14.reuse, 0x4, R15 ;  /* 0x000000040e147824 */ /* 0x040fe200078e020f */
[C---:B------:R-:W-:Y:S01]  /*3050*/  LEA R25, R14.reuse, R41, 0x2 ;  /* 0x000000290e197211 */ /* 0x040fe200078e10ff */
[C---:B------:R-:W-:Y:S02]  /*3060*/  IMAD R23, R14.reuse, 0x4, R21 ;  /* 0x000000040e177824 */ /* 0x040fe400078e0215 */
[C---:B01----:R-:W-:Y:S01]  /*3070*/  IMAD R27, R14.reuse, 0x4, R12 ;  /* 0x000000040e1b7824 */ /* 0x043fe200078e020c */
[----:B------:R-:W1:Y:S01]  /*3080*/  LDS R22, [R20] ;  /* 0x0000000014167984 */ /* 0x000e620000000800 */
[----:B------:R-:W-:-:S05]  /*3090*/  VIADD R14, R14, 0x4 ;  /* 0x000000040e0e7836 */ /* 0x000fca0000000000 */
[----:B------:R-:W-:Y:S01]  /*30a0*/  ISETP.NE.AND P0, PT, R14, R13, PT ;  /* 0x0000000d0e00720c */ /* 0x000fe20003f05270 */
[----:B-1----:R-:W-:Y:S04]  /*30b0*/  STS [R23], R22 ;  /* 0x0000001617007388 */ /* 0x002fe80000000800 */
[----:B------:R-:W1:Y:S04]  /*30c0*/  LDS R26, [R25] ;  /* 0x00000000191a7984 */ /* 0x000e680000000800 */
[----:B-1----:R-:W-:Y:S04]  /*30d0*/  STS [R27], R26 ;  /* 0x0000001a1b007388 */ /* 0x002fe80000000800 */
[----:B0-----:R-:W0:Y:S04]  /*30e0*/  LDS R28, [R20+0x4] ;  /* 0x00000400141c7984 */ /* 0x001e280000000800 */
        /* <DEDUP_REMOVED lines=12> */
.L_x_30:
[----:B------:R-:W-:Y:S05]  /*31b0*/  BSYNC.RECONVERGENT B0 ;  /* 0x0000000000007941 */ /* 0x000fea0003800200 */
.L_x_29:
[----:B------:R-:W-:Y:S01]  /*31c0*/  BAR.SYNC.DEFER_BLOCKING 0x0 ;  /* 0x0000000000007b1d */ /* 0x000fe20000010000 */
[----:B------:R-:W-:-:S05]  /*31d0*/  LOP3.LUT P0, RZ, R0, 0xf, RZ, 0xc0, !PT ;  /* 0x0000000f00ff7812 */ /* 0x000fca000780c0ff */
[----:B------:R-:W-:Y:S08]  /*31e0*/  BSSY.RECONVERGENT B0, `(.L_x_50) ;  /* 0x0000104000007945 */ /* 0x000ff00003800200 */
[----:B------:R-:W-:Y:S05]  /*31f0*/  @P0 BRA `(.L_x_51) ;  /* 0x0000001000080947 */ /* 0x000fea0003800000 */
[----:B------:R-:W-:Y:S01]  /*3200*/  UMOV UR16, 0x400 ;  /* 0x0000040000107882 */ /* 0x000fe20000000000 */
[----:B------:R-:W-:Y:S01]  /*3210*/  BSSY.RECONVERGENT B1, `(.L_x_52) ;  /* 0x0000038000017945 */ /* 0x000fe20003800200 */
[----:B--2---:R-:W-:Y:S01]  /*3220*/  MOV R41, UR16 ;  /* 0x0000001000297c02 */ /* 0x004fe20008000f00 */
[----:B------:R-:W-:Y:S01]  /*3230*/  IMAD.MOV.U32 R14, RZ, RZ, RZ ;  /* 0x000000ffff0e7224 */ /* 0x000fe200078e00ff */
[----:B01-34-:R-:W-:Y:S01]  /*3240*/  MOV R27, R37 ;  /* 0x00000025001b7202 */ /* 0x01bfe20000000f00 */
[----:B------:R-:W-:Y:S01]  /*3250*/  IMAD.MOV.U32 R21, RZ, RZ, R0 ;  /* 0x000000ffff157224 */ /* 0x000fe200078e0000 */
[----:B------:R-:W-:Y:S01]  /*3260*/  MOV R15, R0 ;  /* 0x00000000000f7202 */ /* 0x000fe20000000f00 */
[----:B------:R-:W-:Y:S02]  /*3270*/  VIADD R13, R41, 0x418 ;  /* 0x00000418290d7836 */ /* 0x000fe40000000000 */
[----:B------:R-:W-:-:S03]  /*3280*/  IMAD.MOV.U32 R23, RZ, RZ, R36 ;  /* 0x000000ffff177224 */ /* 0x000fc600078e0024 */
[----:B------:R-:W-:-:S07]  /*3290*/  LEA R20, R24, R13, 0x18 ;  /* 0x0000000d18147211 */ /* 0x000fce00078ec0ff */
.L_x_56:
[--C-:B------:R-:W-:Y:S01]  /*32a0*/  IMAD R26, R15, 0x4, R20.reuse ;  /* 0x000000040f1a7824 */ /* 0x100fe200078e0214 */
[----:B------:R-:W-:Y:S01]  /*32b0*/  BSSY.RECONVERGENT B2, `(.L_x_53) ;  /* 0x0000026000027945 */ /* 0x000fe20003800200 */
[----:B------:R-:W-:Y:S01]  /*32c0*/  IMAD R12, R23, 0x4, R20 ;  /* 0x00000004170c7824 */ /* 0x000fe200078e0214 */
[----:B------:R-:W-:Y:S01]  /*32d0*/  MOV R13, R27 ;  /* 0x0000001b000d7202 */ /* 0x000fe20000000f00 */
[----:B------:R-:W-:Y:S02]  /*32e0*/  IMAD.MOV.U32 R22, RZ, RZ, R14 ;  /* 0x000000ffff167224 */ /* 0x000fe400078e000e */
[----:B------:R-:W-:Y:S01]  /*32f0*/  LDS R26, [R26] ;  /* 0x000000001a1a7984 */ /* 0x000fe20000000800 */
[----:B------:R-:W-:-:S03]  /*3300*/  IMAD.MOV.U32 R25, RZ, RZ, R21 ;  /* 0x000000ffff197224 */ /* 0x000fc600078e0015 */
        /* <DEDUP_REMOVED lines=19> */
.L_x_54:
        /* <DEDUP_REMOVED lines=13> */
.L_x_55:
[----:B------:R-:W-:Y:S05]  /*3510*/  BSYNC.RECONVERGENT B2 ;  /* 0x0000000000027941 */ /* 0x000fea0003800200 */
.L_x_53:
        /* <DEDUP_REMOVED lines=8> */
.L_x_52:
        /* <DEDUP_REMOVED lines=28> */
.L_x_61:
[----:B------:R-:W-:Y:S05]  /*3760*/  BSYNC.RECONVERGENT B2 ;  /* 0x0000000000027941 */ /* 0x000fea0003800200 */
.L_x_60:
        /* <DEDUP_REMOVED lines=32> */
.L_x_62:
        /* <DEDUP_REMOVED lines=23> */
.L_x_59:
[----:B------:R-:W-:Y:S05]  /*3ae0*/  BSYNC.RECONVERGENT B1 ;  /* 0x0000000000017941 */ /* 0x000fea0003800200 */
.L_x_58:
[----:B------:R-:W-:Y:S05]  /*3af0*/  BRA `(.L_x_51) ;  /* 0x0000000400c87947 */ /* 0x000fea0003800000 */
.L_x_57:
[----:B------:R-:W-:Y:S01]  /*3b00*/  VIADD R21, R0, 0x7 ;  /* 0x0000000700157836 */ /* 0x000fe20000000000 */
[----:B------:R-:W-:Y:S04]  /*3b10*/  BSSY.RECONVERGENT B1, `(.L_x_63) ;  /* 0x0000036000017945 */ /* 0x000fe80003800200 */
[----:B------:R-:W-:-:S13]  /*3b20*/  ISETP.GE.AND P0, PT, R21, R15, PT ;  /* 0x0000000f1500720c */ /* 0x000fda0003f06270 */
[----:B------:R-:W-:Y:S05]  /*3b30*/  @!P0 BRA `(.L_x_64) ;  /* 0x0000000000cc8947 */ /* 0x000fea0003800000 */
[----:B------:R-:W-:Y:S01]  /*3b40*/  IMAD.MOV R14, RZ, RZ, -R15 ;  /* 0x000000ffff0e7224 */ /* 0x000fe200078e0a0f */
[----:B------:R-:W-:Y:S01]  /*3b50*/  IADD3 R20, PT, PT, R21, -R15, RZ ;  /* 0x8000000f15147210 */ /* 0x000fe20007ffe0ff */
[----:B------:R-:W-:Y:S03]  /*3b60*/  BSSY.RECONVERGENT B2, `(.L_x_65) ;  /* 0x0000016000027945 */ /* 0x000fe60003800200 */
        /* <DEDUP_REMOVED lines=21> */
.L_x_66:
[----:B------:R-:W-:Y:S05]  /*3cc0*/  BSYNC.RECONVERGENT B2 ;  /* 0x0000000000027941 */ /* 0x000fea0003800200 */
.L_x_65:
[----:B------:R-:W-:Y:S05]  /*3cd0*/  @!P1 BRA `(.L_x_64) ;  /* 0x0000000000649947 */ /* 0x000fea0003800000 */
[----:B------:R-:W-:-:S05]  /*3ce0*/  MOV R14, 0x400 ;  /* 0x00000400000e7802 */ /* 0x000fca0000000f00 */
[----:B------:R-:W-:-:S05]  /*3cf0*/  VIADD R23, R14, 0x418 ;  /* 0x000004180e177836 */ /* 0x000fca0000000000 */
[----:B0-----:R-:W-:-:S07]  /*3d00*/  LEA R28, R24, R23, 0x18 ;  /* 0x00000017181c7211 */ /* 0x001fce00078ec0ff */
.L_x_67:
        /* <DEDUP_REMOVED lines=22> */
.L_x_64:
[----:B------:R-:W-:Y:S05]  /*3e70*/  BSYNC.RECONVERGENT B1 ;  /* 0x0000000000017941 */ /* 0x000fea0003800200 */
.L_x_63:
        /* <DEDUP_REMOVED lines=26> */
.L_x_69:
[----:B------:R-:W-:Y:S05]  /*4020*/  BSYNC.RECONVERGENT B1 ;  /* 0x0000000000017941 */ /* 0x000fea0003800200 */
.L_x_68:
        /* <DEDUP_REMOVED lines=8> */
.L_x_70:
        /* <DEDUP_REMOVED lines=23> */
.L_x_51:
[----:B------:R-:W-:Y:S05]  /*4220*/  BSYNC.RECONVERGENT B0 ;  /* 0x0000000000007941 */ /* 0x000fea0003800200 */
.L_x_50:
[----:B------:R-:W-:Y:S01]  /*4230*/  BAR.SYNC.DEFER_BLOCKING 0x0 ;  /* 0x0000000000007b1d */ /* 0x000fe20000010000 */
[----:B------:R-:W-:-:S05]  /*4240*/  LOP3.LUT P0, RZ, R0, 0x1f, RZ, 0xc0, !PT ;  /* 0x0000001f00ff7812 */ /* 0x000fca000780c0ff */
[----:B------:R-:W-:Y:S08]  /*4250*/  BSSY.RECONVERGENT B0, `(.L_x_71) ;  /* 0x0000105000007945 */ /* 0x000ff00003800200 */
[----:B------:R-:W-:Y:S05]  /*4260*/  @P0 BRA `(.L_x_72) ;  /* 0x00000010000c0947 */ /* 0x000fea0003800000 */
[----:B------:R-:W-:Y:S01]  /*4270*/  UMOV UR16, 0x400 ;  /* 0x0000040000107882 */ /* 0x000fe20000000000 */
[----:B------:R-:W-:Y:S01]  /*4280*/  BSSY.RECONVERGENT B1, `(.L_x_73) ;  /* 0x0000038000017945 */ /* 0x000fe20003800200 */
[----:B--2---:R-:W-:Y:S01]  /*4290*/  MOV R41, UR16 ;  /* 0x0000001000297c02 */ /* 0x004fe20008000f00 */
[----:B-1----:R-:W-:Y:S01]  /*42a0*/  IMAD.MOV.U32 R15, RZ, RZ, RZ ;  /* 0x000000ffff0f7224 */ /* 0x002fe200078e00ff */
[----:B0--34-:R-:W-:Y:S01]  /*42b0*/  MOV R27, R37 ;  /* 0x00000025001b7202 */ /* 0x019fe20000000f00 */
[----:B------:R-:W-:Y:S01]  /*42c0*/  IMAD.MOV.U32 R20, RZ, RZ, R0 ;  /* 0x000000ffff147224 */ /* 0x000fe200078e0000 */
[----:B------:R-:W-:Y:S01]  /*42d0*/  MOV R14, R0 ;  /* 0x00000000000e7202 */ /* 0x000fe20000000f00 */
[----:B------:R-:W-:Y:S02]  /*42e0*/  VIADD R21, R41, 0x418 ;  /* 0x0000041829157836 */ /* 0x000fe40000000000 */
[----:B------:R-:W-:-:S03]  /*42f0*/  IMAD.MOV.U32 R23, RZ, RZ, R3 ;  /* 0x000000ffff177224 */ /* 0x000fc600078e0003 */
[----:B------:R-:W-:-:S07]  /*4300*/  LEA R21, R24, R21, 0x18 ;  /* 0x0000001518157211 */ /* 0x000fce00078ec0ff */
.L_x_77:
        /* <DEDUP_REMOVED lines=14> */
[C---:B------:R-:W-:Y:S01]  /*43f0*/  LEA R12, R24.reuse, R29, 0x18 ;  /* 0x0000001d180c7211 */ /* 0x040fe200078ec0ff */
[----:B------:R-:W-:Y:S01]  /*4400*/  VIADD R29, R41, 0x218 ;  /* 0x00000218291d7836 */ /* 0x000fe20000000000 */
[----:B------:R-:W-:-:S03]  /*4410*/  LEA R27, R24, R27, 0x18 ;  /* 0x0000001b181b7211 */ /* 0x000fc600078ec0ff */
[----:B------:R-:W-:Y:S01]  /*4420*/  IMAD R28, R14, 0x4, R12 ;  /* 0x000000040e1c7824 */ /* 0x000fe200078e020c */
[----:B------:R-:W-:Y:S01]  /*4430*/  LEA R27, R20, R27, 0x2 ;  /* 0x0000001b141b7211 */ /* 0x000fe200078e10ff */
[----:B------:R-:W-:Y:S01]  /*4440*/  VIADD R14, R14, 0x1 ;  /* 0x000000010e0e7836 */ /* 0x000fe20000000000 */
[----:B------:R-:W-:-:S03]  /*4450*/  LEA R29, R24, R29, 0x18 ;  /* 0x0000001d181d7211 */ /* 0x000fc600078ec0ff */
[----:B------:R-:W-:Y:S01]  /*4460*/  STS [R27], R26 ;  /* 0x0000001a1b007388 */ /* 0x000fe20000000800 */
[----:B------:R-:W-:-:S03]  /*4470*/  LEA R29, R20, R29, 0x2 ;  /* 0x0000001d141d7211 */ /* 0x000fc600078e10ff */
[----:B------:R-:W0:Y:S04]  /*4480*/  LDS R28, [R28] ;  /* 0x000000001c1c7984 */ /* 0x000e280000000800 */
[----:B0-----:R0:W-:Y:S01]  /*4490*/  STS [R29], R28 ;  /* 0x0000001c1d007388 */ /* 0x0011e20000000800 */
[----:B------:R-:W-:Y:S05]  /*44a0*/  BRA `(.L_x_76) ;  /* 0x0000000000347947 */ /* 0x000fea0003800000 */
.L_x_75:
        /* <DEDUP_REMOVED lines=13> */
.L_x_76:
[----:B------:R-:W-:Y:S05]  /*4580*/  BSYNC.RECONVERGENT B2 ;  /* 0x0000000000027941 */ /* 0x000fea0003800200 */
.L_x_74:
[----:B------:R-:W-:Y:S01]  /*4590*/  ISETP.NE.AND P0, PT, R14, R3, PT ;  /* 0x000000030e00720c */ /* 0x000fe20003f05270 */
[C---:B-1----:R-:W-:Y:S01]  /*45a0*/  VIADD R27, R20.reuse, 0x2 ;  /* 0x00000002141b7836 */ /* 0x042fe20000000000 */
[----:B------:R-:W-:Y:S01]  /*45b0*/  ISETP.NE.AND P1, PT, R23, R4, PT ;  /* 0x000000041700720c */ /* 0x000fe20003f25270 */
[----:B------:R-:W-:Y:S01]  /*45c0*/  VIADD R15, R15, 0x1 ;  /* 0x000000010f0f7836 */ /* 0x000fe20000000000 */
[----:B------:R-:W-:-:S04]  /*45d0*/  IADD3 R26, PT, PT, R20, 0x1, RZ ;  /* 0x00000001141a7810 */ /* 0x000fc80007ffe0ff */
[----:B------:R-:W-:-:S07]  /*45e0*/  MOV R20, R26 ;  /* 0x0000001a00147202 */ /* 0x000fce0000000f00 */
[----:B------:R-:W-:Y:S05]  /*45f0*/  @P0 BRA P1, `(.L_x_77) ;  /* 0xfffffffc00440947 */ /* 0x000fea000083ffff */
[----:B------:R-:W-:Y:S05]  /*4600*/  BSYNC.RECONVERGENT B1 ;  /* 0x0000000000017941 */ /* 0x000fea0003800200 */
.L_x_73:
        /* <DEDUP_REMOVED lines=28> */
.L_x_82:
[----:B------:R-:W-:Y:S05]  /*47d0*/  BSYNC.RECONVERGENT B2 ;  /* 0x0000000000027941 */ /* 0x000fea0003800200 */
.L_x_81:
        /* <DEDUP_REMOVED lines=32> */
.L_x_83:
        /* <DEDUP_REMOVED lines=23> */
.L_x_80:
[----:B------:R-:W-:Y:S05]  /*4b50*/  BSYNC.RECONVERGENT B1 ;  /* 0x0000000000017941 */ /* 0x000fea0003800200 */
.L_x_79:
[----:B------:R-:W-:Y:S05]  /*4b60*/  BRA `(.L_x_72) ;  /* 0x0000000400cc7947 */ /* 0x000fea0003800000 */
.L_x_78:
[----:B------:R-:W-:Y:S01]  /*4b70*/  VIADD R21, R0, 0xf ;  /* 0x0000000f00157836 */ /* 0x000fe20000000000 */
[----:B------:R-:W-:Y:S04]  /*4b80*/  BSSY.RECONVERGENT B1, `(.L_x_84) ;  /* 0x0000037000017945 */ /* 0x000fe80003800200 */
[----:B------:R-:W-:-:S13]  /*4b90*/  ISETP.GE.AND P0, PT, R21, R14, PT ;  /* 0x0000000e1500720c */ /* 0x000fda0003f06270 */
[----:B------:R-:W-:Y:S05]  /*4ba0*/  @!P0 BRA `(.L_x_85) ;  /* 0x0000000000d08947 */ /* 0x000fea0003800000 */
[----:B------:R-:W-:Y:S01]  /*4bb0*/  IMAD.MOV R15, RZ, RZ, -R14 ;  /* 0x000000ffff0f7224 */ /* 0x000fe200078e0a0e */
[----:B------:R-:W-:Y:S01]  /*4bc0*/  IADD3 R23, PT, PT, R21, -R14, RZ ;  /* 0x8000000e15177210 */ /* 0x000fe20007ffe0ff */
[----:B------:R-:W-:Y:S03]  /*4bd0*/  BSSY.RECONVERGENT B2, `(.L_x_86) ;  /* 0x0000017000027945 */ /* 0x000fe60003800200 */
[----:B------:R-:W-:Y:S01]  /*4be0*/  LOP3.LUT P0, R20, R15, 0x3, RZ, 0xc0, !PT ;  /* 0x000000030f147812 */ /* 0x000fe2000780c0ff */
[----:B------:R-:W-:Y:S01]  /*4bf0*/  IMAD.MOV.U32 R15, RZ, RZ, R21 ;  /* 0x000000ffff0f7224 */ /* 0x000fe200078e0015 */
        /* <DEDUP_REMOVED lines=18> */
[----:B0-----:R-:W0:Y:S04]  /*4d20*/  @P0 LDS R29, [R40+UR6+0x34] ;  /* 0x00003406281d0984 */ /* 0x001e280008000800 */
[----:B0-----:R2:W-:Y:S02]  /*4d30*/  @P0 STS [R40+UR6+0x74], R29 ;  /* 0x0000741d28000988 */ /* 0x0015e40008000806 */
.L_x_87:
[----:B------:R-:W-:Y:S05]  /*4d40*/  BSYNC.RECONVERGENT B2 ;  /* 0x0000000000027941 */ /* 0x000fea0003800200 */
.L_x_86:
[----:B------:R-:W-:Y:S05]  /*4d50*/  @!P1 BRA `(.L_x_85) ;  /* 0x0000000000649947 */ /* 0x000fea0003800000 */
[----:B------:R-:W-:-:S05]  /*4d60*/  MOV R20, 0x400 ;  /* 0x0000040000147802 */ /* 0x000fca0000000f00 */
[----:B------:R-:W-:-:S05]  /*4d70*/  VIADD R21, R20, 0x418 ;  /* 0x0000041814157836 */ /* 0x000fca0000000000 */
[----:B------:R-:W-:-:S07]  /*4d80*/  LEA R44, R24, R21, 0x18 ;  /* 0x00000015182c7211 */ /* 0x000fce00078ec0ff */
.L_x_88:
[C---:B------:R-:W-:Y:S01]  /*4d90*/  LEA R20, R15.reuse, R44, 0x2 ;  /* 0x0000002c0f147211 */ /* 0x040fe200078e10ff */
[----:B-1-3--:R-:W-:-:S04]  /*4da0*/  IMAD R23, R15, 0x4, R12 ;  /* 0x000000040f177824 */ /* 0x00afc800078e020c */
[----:B------:R-:W1:Y:S04]  /*4db0*/  LDS R21, [R20] ;  /* 0x0000000014157984 */ /* 0x000e680000000800 */
[----:B-1----:R1:W-:Y:S04]  /*4dc0*/  STS [R20+0x40], R21 ;  /* 0x0000401514007388 */ /* 0x0023e80000000800 */
[----:B------:R-:W3:Y:S01]  /*4dd0*/  LDS R26, [R23] ;  /* 0x00000000171a7984 */ /* 0x000ee20000000800 */
[C---:B-1----:R-:W-:Y:S01]  /*4de0*/  VIADD R21, R15.reuse, 0xfffffffd ;  /* 0xfffffffd0f157836 */ /* 0x042fe20000000000 */
[----:B------:R-:W-:-:S04]  /*4df0*/  IADD3 R15, PT, PT, R15, -0x4, RZ ;  /* 0xfffffffc0f0f7810 */ /* 0x000fc80007ffe0ff */
[----:B------:R-:W-:Y:S01]  /*4e00*/  ISETP.GT.AND P0, PT, R21, R14, PT ;  /* 0x0000000e1500720c */ /* 0x000fe20003f04270 */
[----:B---3--:R-:W-:Y:S04]  /*4e10*/  STS [R23+0x40], R26 ;  /* 0x0000401a17007388 */ /* 0x008fe80000000800 */
[----:B------:R-:W1:Y:S04]  /*4e20*/  LDS R27, [R20+-0x4] ;  /* 0xfffffc00141b7984 */ /* 0x000e680000000800 */
[----:B-1----:R-:W-:Y:S04]  /*4e30*/  STS [R20+0x3c], R27 ;  /* 0x00003c1b14007388 */ /* 0x002fe80000000800 */
[----:B0-----:R-:W0:Y:S04]  /*4e40*/  LDS R28, [R23+-0x4] ;  /* 0xfffffc00171c7984 */ /* 0x001e280000000800 */
        /* <DEDUP_REMOVED lines=10> */
.L_x_85:
[----:B------:R-:W-:Y:S05]  /*4ef0*/  BSYNC.RECONVERGENT B1 ;  /* 0x0000000000017941 */ /* 0x000fea0003800200 */
.L_x_84:
[----:B------:R-:W-:-:S13]  /*4f00*/  ISETP.GT.U32.AND P0, PT, R0, R25, PT ;  /* 0x000000190000720c */ /* 0x000fda0003f04070 */
[----:B------:R-:W-:Y:S05]  /*4f10*/  @P0 BRA `(.L_x_72) ;  /* 0x0000000000e00947 */ /* 0x000fea0003800000 */
[C---:B------:R-:W-:Y:S01]  /*4f20*/  LOP3.LUT R20, R22.reuse, 0x3, RZ, 0xc0, !PT ;  /* 0x0000000316147812 */ /* 0x040fe200078ec0ff */
[----:B------:R-:W-:Y:S01]  /*4f30*/  BSSY.RECONVERGENT B1, `(.L_x_89) ;  /* 0x0000017000017945 */ /* 0x000fe20003800200 */
[----:B------:R-:W-:Y:S01]  /*4f40*/  ISETP.GE.U32.AND P1, PT, R22, 0x3, PT ;  /* 0x000000031600780c */ /* 0x000fe20003f26070 */
[----:B------:R-:W-:Y:S01]  /*4f50*/  IMAD.MOV.U32 R14, RZ, RZ, R0 ;  /* 0x000000ffff0e7224 */ /* 0x000fe200078e0000 */
[----:B------:R-:W-:-:S13]  /*4f60*/  ISETP.NE.AND P0, PT, R20, 0x3, PT ;  /* 0x000000031400780c */ /* 0x000fda0003f05270 */
[----:B------:R-:W-:Y:S05]  /*4f70*/  @!P0 BRA `(.L_x_90) ;  /* 0x0000000000488947 */ /* 0x000fea0003800000 */
[----:B------:R-:W4:Y:S01]  /*4f80*/  LDS R15, [R40+UR8] ;  /* 0x00000008280f7984 */ /* 0x000f220008000800 */
[----:B------:R-:W-:Y:S01]  /*4f90*/  ISETP.NE.AND P0, PT, R20, RZ, PT ;  /* 0x000000ff1400720c */ /* 0x000fe20003f05270 */
[----:B------:R-:W-:Y:S02]  /*4fa0*/  IMAD.MOV.U32 R14, RZ, RZ, R37 ;  /* 0x000000ffff0e7224 */ /* 0x000fe400078e0025 */
[----:B----4-:R-:W-:Y:S04]  /*4fb0*/  STS [R40+UR7], R15 ;  /* 0x0000000f28007988 */ /* 0x010fe80008000807 */
[----:B------:R-:W4:Y:S04]  /*4fc0*/  LDS R21, [R40+UR9] ;  /* 0x0000000928157984 */ /* 0x000f280008000800 */
[----:B----4-:R4:W-:Y:S02]  /*4fd0*/  STS [R40+UR6], R21 ;  /* 0x0000001528007988 */ /* 0x0109e40008000806 */
[----:B------:R-:W-:Y:S05]  /*4fe0*/  @!P0 BRA `(.L_x_90) ;  /* 0x00000000002c8947 */ /* 0x000fea0003800000 */
[----:B------:R-:W5:Y:S01]  /*4ff0*/  LDS R15, [R40+UR8+0x4] ;  /* 0x00000408280f7984 */ /* 0x000f620008000800 */
[----:B------:R-:W-:Y:S02]  /*5000*/  ISETP.NE.AND P0, PT, R20, 0x1, PT ;  /* 0x000000011400780c */ /* 0x000fe40003f05270 */
[----:B------:R-:W-:-:S11]  /*5010*/  MOV R14, R39 ;  /* 0x00000027000e7202 */ /* 0x000fd60000000f00 */
[----:B------:R-:W-:Y:S01]  /*5020*/  @P0 IMAD.MOV.U32 R14, RZ, RZ, R2 ;  /* 0x000000ffff0e0224 */ /* 0x000fe200078e0002 */
[----:B-----5:R-:W-:Y:S04]  /*5030*/  STS [R40+UR7+0x4], R15 ;  /* 0x0000040f28007988 */ /* 0x020fe80008000807 */
[----:B----4-:R-:W4:Y:S04]  /*5040*/  LDS R21, [R40+UR9+0x4] ;  /* 0x0000040928157984 */ /* 0x010f280008000800 */
[----:B----4-:R-:W-:Y:S04]  /*5050*/  STS [R40+UR6+0x4], R21 ;  /* 0x0000041528007988 */ /* 0x010fe80008000806 */
[----:B-1-3--:R-:W1:Y:S04]  /*5060*/  @P0 LDS R23, [R40+UR8+0x8] ;  /* 0x0000080828170984 */ /* 0x00ae680008000800 */
[----:B-1----:R-:W-:Y:S04]  /*5070*/  @P0 STS [R40+UR7+0x8], R23 ;  /* 0x0000081728000988 */ /* 0x002fe80008000807 */
[----:B------:R-:W1:Y:S04]  /*5080*/  @P0 LDS R25, [R40+UR9+0x8] ;  /* 0x0000080928190984 */ /* 0x000e680008000800 */
[----:B-1----:R1:W-:Y:S02]  /*5090*/  @P0 STS [R40+UR6+0x8], R25 ;  /* 0x0000081928000988 */ /* 0x0023e40008000806 */
.L_x_90:
[----:B------:R-:W-:Y:S05]  /*50a0*/  BSYNC.RECONVERGENT B1 ;  /* 0x0000000000017941 */ /* 0x000fea0003800200 */
.L_x_89:
[----:B------:R-:W-:Y:S05]  /*50b0*/  @!P1 BRA `(.L_x_72) ;  /* 0x0000000000789947 */ /* 0x000fea0003800000 */
[----:B------:R-:W-:-:S04]  /*50c0*/  MOV R15, 0x400 ;  /* 0x00000400000f7802 */ /* 0x000fc80000000f00 */
[C---:B-1-3--:R-:W-:Y:S01]  /*50d0*/  IADD3 R23, PT, PT, R15.reuse, 0x418, RZ ;  /* 0x000004180f177810 */ /* 0x04afe20007ffe0ff */
[C---:B----4-:R-:W-:Y:S02]  /*50e0*/  VIADD R21, R15.reuse, 0x618 ;  /* 0x000006180f157836 */ /* 0x050fe40000000000 */
[----:B------:R-:W-:-:S03]  /*50f0*/  VIADD R25, R15, 0x218 ;  /* 0x000002180f197836 */ /* 0x000fc60000000000 */
[C---:B------:R-:W-:Y:S02]  /*5100*/  LEA R15, R24.reuse, R21, 0x18 ;  /* 0x00000015180f7211 */ /* 0x040fe400078ec0ff */
[C---:B------:R-:W-:Y:S02]  /*5110*/  LEA R21, R24.reuse, R23, 0x18 ;  /* 0x0000001718157211 */ /* 0x040fe400078ec0ff */
[----:B------:R-:W-:-:S07]  /*5120*/  LEA R41, R24, R25, 0x18 ;  /* 0x0000001918297211 */ /* 0x000fce00078ec0ff */
.L_x_91:
[C---:B------:R-:W-:Y:S01]  /*5130*/  IMAD R20, R14.reuse, 0x4, R15 ;  /* 0x000000040e147824 */ /* 0x040fe200078e020f */
[C---:B------:R-:W-:Y:S01]  /*5140*/  LEA R23, R14.reuse, R21, 0x2 ;  /* 0x000000150e177211 */ /* 0x040fe200078e10ff */
[C---:B------:R-:W-:Y:S02]  /*5150*/  IMAD R25, R14.reuse, 0x4, R41 ;  /* 0x000000040e197824 */ /* 0x040fe400078e0229 */
[C---:B0-----:R-:W-:Y:S01]  /*5160*/  IMAD R27, R14.reuse, 0x4, R12 ;  /* 0x000000040e1b7824 */ /* 0x041fe200078e020c */
[----:B------:R-:W1:Y:S01]  /*5170*/  LDS R22, [R20] ;  /* 0x0000000014167984 */ /* 0x000e620000000800 */
[----:B------:R-:W-:-:S04]  /*5180*/  IADD3 R14, PT, PT, R14, 0x4, RZ ;  /* 0x000000040e0e7810 */ /* 0x000fc80007ffe0ff */
        /* <DEDUP_REMOVED lines=10> */
[----:B--2---:R-:W0:Y:S04]  /*5230*/  LDS R29, [R25+0x8] ;  /* 0x00000800191d7984 */ /* 0x004e280000000800 */
[----:B0-----:R-:W-:Y:S04]  /*5240*/  STS [R27+0x8], R29 ;  /* 0x0000081d1b007388 */ /* 0x001fe80000000800 */
[----:B------:R-:W0:Y:S04]  /*5250*/  LDS R22, [R20+0xc] ;  /* 0x00000c0014167984 */ /* 0x000e280000000800 */
[----:B0-----:R-:W-:Y:S04]  /*5260*/  STS [R23+0xc], R22 ;  /* 0x00000c1617007388 */ /* 0x001fe80000000800 */
[----:B------:R-:W0:Y:S04]  /*5270*/  LDS R26, [R25+0xc] ;  /* 0x00000c00191a7984 */ /* 0x000e280000000800 */
[----:B0-----:R0:W-:Y:S01]  /*5280*/  STS [R27+0xc], R26 ;  /* 0x00000c1a1b007388 */ /* 0x0011e20000000800 */
[----:B------:R-:W-:Y:S05]  /*5290*/  @P0 BRA `(.L_x_91) ;  /* 0xfffffffc00a40947 */ /* 0x000fea000383ffff */
.L_x_72:
[----:B------:R-:W-:Y:S05]  /*52a0*/  BSYNC.RECONVERGENT B0 ;  /* 0x0000000000007941 */ /* 0x000fea0003800200 */
.L_x_71:
[----:B------:R-:W-:Y:S01]  /*52b0*/  BAR.SYNC.DEFER_BLOCKING 0x0 ;  /* 0x0000000000007b1d */ /* 0x000fe20000010000 */
[----:B------:R-:W-:-:S05]  /*52c0*/  LOP3.LUT P0, RZ, R0, 0x3f, RZ, 0xc0, !PT ;  /* 0x0000003f00ff7812 */ /* 0x000fca000780c0ff */
[----:B------:R-:W-:Y:S08]  /*52d0*/  BSSY.RECONVERGENT B0, `(.L_x_92) ;  /* 0x0000104000007945 */ /* 0x000ff00003800200 */
[----:B------:R-:W-:Y:S05]  /*52e0*/  @P0 BRA `(.L_x_93) ;  /* 0x0000001000080947 */ /* 0x000fea0003800000 */
[----:B------:R-:W-:Y:S01]  /*52f0*/  UMOV UR16, 0x400 ;  /* 0x0000040000107882 */ /* 0x000fe20000000000 */
[----:B------:R-:W-:Y:S02]  /*5300*/  HFMA2 R14, -RZ, RZ, 0, 0 ;  /* 0x00000000ff0e7431 */ /* 0x000fe400000001ff */
[----:B--2---:R-:W-:Y:S01]  /*5310*/  IMAD.U32 R41, RZ, RZ, UR16 ;  /* 0x00000010ff297e24 */ /* 0x004fe2000f8e00ff */
[----:B------:R-:W-:Y:S01]  /*5320*/  BSSY.RECONVERGENT B1, `(.L_x_94) ;  /* 0x0000036000017945 */ /* 0x000fe20003800200 */
[----:B01-34-:R-:W-:Y:S01]  /*5330*/  IMAD.MOV.U32 R27, RZ, RZ, R37 ;  /* 0x000000ffff1b7224 */ /* 0x01bfe200078e0025 */
[----:B------:R-:W-:Y:S01]  /*5340*/  MOV R23, R4 ;  /* 0x0000000400177202 */ /* 0x000fe20000000f00 */
[----:B------:R-:W-:Y:S02]  /*5350*/  VIADD R13, R41, 0x418 ;  /* 0x00000418290d7836 */ /* 0x000fe40000000000 */
[--C-:B------:R-:W-:Y:S02]  /*5360*/  IMAD.MOV.U32 R21, RZ, RZ, R0.reuse ;  /* 0x000000ffff157224 */ /* 0x100fe400078e0000 */
[----:B------:R-:W-:Y:S01]  /*5370*/  IMAD.MOV.U32 R15, RZ, RZ, R0 ;  /* 0x000000ffff0f7224 */ /* 0x000fe200078e0000 */
[----:B------:R-:W-:-:S07]  /*5380*/  LEA R20, R24, R13, 0x18 ;  /* 0x0000000d18147211 */ /* 0x000fce00078ec0ff */
.L_x_98:
[----:B------:R-:W-:Y:S01]  /*5390*/  IMAD R26, R15, 0x4, R20 ;  /* 0x000000040f1a7824 */ /* 0x000fe200078e0214 */
[----:B------:R-:W-:Y:S01]  /*53a0*/  LEA R12, R23, R20, 0x2 ;  /* 0x00000014170c7211 */ /* 0x000fe200078e10ff */
[----:B------:R-:W-:Y:S01]  /*53b0*/  BSSY.RECONVERGENT B2, `(.L_x_95) ;  /* 0x0000025000027945 */ /* 0x000fe20003800200 */
[----:B------:R-:W-:Y:S01]  /*53c0*/  IMAD.MOV.U32 R13, RZ, RZ, R27 ;  /* 0x000000ffff0d7224 */ /* 0x000fe200078e001b */
[----:B------:R-:W-:Y:S01]  /*53d0*/  MOV R25, R21 ;  /* 0x0000001500197202 */ /* 0x000fe20000000f00 */
[----:B------:R-:W-:Y:S01]  /*53e0*/  IMAD.MOV.U32 R22, RZ, RZ, R14 ;  /* 0x000000ffff167224 */ /* 0x000fe200078e000e */
[----:B------:R-:W-:Y:S04]  /*53f0*/  LDS R26, [R26] ;  /* 0x000000001a1a7984 */ /* 0x000fe80000000800 */
        /* <DEDUP_REMOVED lines=8> */
[C---:B------:R-:W-:Y:S02]  /*5480*/  LEA R12, R24.reuse, R29, 0x18 ;  /* 0x0000001d180c7211 */ /* 0x040fe400078ec0ff */
[----:B------:R-:W-:Y:S01]  /*5490*/  IADD3 R29, PT, PT, R41, 0x218, RZ ;  /* 0x00000218291d7810 */ /* 0x000fe20007ffe0ff */
[----:B------:R-:W-:Y:S02]  /*54a0*/  IMAD R27, R21, 0x4, R28 ;  /* 0x00000004151b7824 */ /* 0x000fe400078e021c */
[C---:B------:R-:W-:Y:S01]  /*54b0*/  IMAD R28, R15.reuse, 0x4, R12 ;  /* 0x000000040f1c7824 */ /* 0x040fe200078e020c */
[----:B------:R-:W-:Y:S01]  /*54c0*/  LEA R42, R24, R29, 0x18 ;  /* 0x0000001d182a7211 */ /* 0x000fe200078ec0ff */
[----:B------:R-:W-:Y:S01]  /*54d0*/  VIADD R15, R15, 0x1 ;  /* 0x000000010f0f7836 */ /* 0x000fe20000000000 */
[----:B------:R-:W-:Y:S03]  /*54e0*/  STS [R27], R26 ;  /* 0x0000001a1b007388 */ /* 0x000fe60000000800 */
[----:B------:R-:W-:Y:S01]  /*54f0*/  IMAD R29, R21, 0x4, R42 ;  /* 0x00000004151d7824 */ /* 0x000fe200078e022a */
[----:B------:R-:W0:Y:S04]  /*5500*/  LDS R28, [R28] ;  /* 0x000000001c1c7984 */ /* 0x000e280000000800 */
[----:B0-----:R0:W-:Y:S01]  /*5510*/  STS [R29], R28 ;  /* 0x0000001c1d007388 */ /* 0x0011e20000000800 */
[----:B------:R-:W-:Y:S05]  /*5520*/  BRA `(.L_x_97) ;  /* 0x0000000000347947 */ /* 0x000fea0003800000 */
.L_x_96:
[----:B------:R-:W0:Y:S01]  /*5530*/  S2UR UR17, SR_CgaCtaId ;  /* 0x00000000001179c3 */ /* 0x000e220000008800 */
[----:B------:R-:W-:Y:S01]  /*5540*/  UMOV UR16, 0x400 ;  /* 0x0000040000107882 */ /* 0x000fe20000000000 */
[C---:B------:R-:W-:Y:S01]  /*5550*/  LEA R26, R14.reuse, R34, 0x2 ;  /* 0x000000220e1a7211 */ /* 0x040fe200078e10ff */
[----:B------:R-:W-:Y:S01]  /*5560*/  IMAD R28, R14, 0x4, R35 ;  /* 0x000000040e1c7824 */ /* 0x000fe200078e0223 */
[----:B------:R-:W-:-:S03]  /*5570*/  MOV R41, UR16 ;  /* 0x0000001000297c02 */ /* 0x000fc60008000f00 */
[----:B------:R-:W-:Y:S02]  /*5580*/  STS [R26], R29 ;  /* 0x0000001d1a007388 */ /* 0x000fe40000000800 */
[----:B------:R-:W-:Y:S02]  /*5590*/  VIADD R27, R41, 0x18 ;  /* 0x00000018291b7836 */ /* 0x000fe40000000000 */
[----:B0-----:R-:W-:-:S05]  /*55a0*/  IMAD.U32 R24, RZ, RZ, UR17 ;  /* 0x00000011ff187e24 */ /* 0x001fca000f8e00ff */
[----:B------:R-:W-:-:S05]  /*55b0*/  LEA R12, R24, R27, 0x18 ;  /* 0x0000001b180c7211 */ /* 0x000fca00078ec0ff */
[C---:B------:R-:W-:Y:S01]  /*55c0*/  IMAD R27, R23.reuse, 0x4, R12 ;  /* 0x00000004171b7824 */ /* 0x040fe200078e020c */
[----:B------:R-:W-:-:S05]  /*55d0*/  IADD3 R23, PT, PT, R23, 0x1, RZ ;  /* 0x0000000117177810 */ /* 0x000fca0007ffe0ff */
[----:B------:R-:W0:Y:S04]  /*55e0*/  LDS R27, [R27] ;  /* 0x000000001b1b7984 */ /* 0x000e280000000800 */
[----:B0-----:R1:W-:Y:S02]  /*55f0*/  STS [R28], R27 ;  /* 0x0000001b1c007388 */ /* 0x0013e40000000800 */
.L_x_97:
[----:B------:R-:W-:Y:S05]  /*5600*/  BSYNC.RECONVERGENT B2 ;  /* 0x0000000000027941 */ /* 0x000fea0003800200 */
.L_x_95:
[----:B------:R-:W-:Y:S01]  /*5610*/  ISETP.NE.AND P0, PT, R15, R4, PT ;  /* 0x000000040f00720c */ /* 0x000fe20003f05270 */
[----:B------:R-:W-:Y:S01]  /*5620*/  VIADD R26, R21, 0x1 ;  /* 0x00000001151a7836 */ /* 0x000fe20000000000 */
[----:B------:R-:W-:Y:S01]  /*5630*/  ISETP.NE.AND P1, PT, R23, R5, PT ;  /* 0x000000051700720c */ /* 0x000fe20003f25270 */
[----:B------:R-:W-:Y:S01]  /*5640*/  VIADD R14, R14, 0x1 ;  /* 0x000000010e0e7836 */ /* 0x000fe20000000000 */
[----:B-1----:R-:W-:Y:S01]  /*5650*/  IADD3 R27, PT, PT, R21, 0x2, RZ ;  /* 0x00000002151b7810 */ /* 0x002fe20007ffe0ff */
[----:B------:R-:W-:-:S10]  /*5660*/  IMAD.MOV.U32 R21, RZ, RZ, R26 ;  /* 0x000000ffff157224 */ /* 0x000fd400078e001a */
[----:B------:R-:W-:Y:S05]  /*5670*/  @P0 BRA P1, `(.L_x_98) ;  /* 0xfffffffc00440947 */ /* 0x000fea000083ffff */
[----:B------:R-:W-:Y:S05]  /*5680*/  BSYNC.RECONVERGENT B1 ;  /* 0x0000000000017941 */ /* 0x000fea0003800200 */
.L_x_94:
        /* <DEDUP_REMOVED lines=11> */
[----:B------:R-:W-:Y:S02]  /*5740*/  ISETP.NE.AND P0, PT, R14, RZ, PT ;  /* 0x000000ff0e00720c */ /* 0x000fe40003f05270 */
[----:B------:R-:W-:Y:S01]  /*5750*/  MOV R21, R37 ;  /* 0x0000002500157202 */ /* 0x000fe20000000f00 */
[----:B-1----:R-:W-:Y:S04]  /*5760*/  STS [R40+UR7], R15 ;  /* 0x0000000f28007988 */ /* 0x002fe80008000807 */
[----:B------:R-:W1:Y:S04]  /*5770*/  LDS R23, [R40+UR9] ;  /* 0x0000000928177984 */ /* 0x000e680008000800 */
[----:B-1----:R1:W-:Y:S02]  /*5780*/  STS [R40+UR6], R23 ;  /* 0x0000001728007988 */ /* 0x0023e40008000806 */
[----:B------:R-:W-:Y:S05]  /*5790*/  @!P0 BRA `(.L_x_103) ;  /* 0x00000000002c8947 */ /* 0x000fea0003800000 */
[----:B------:R-:W2:Y:S01]  /*57a0*/  LDS R15, [R40+UR8+0x4] ;  /* 0x00000408280f7984 */ /* 0x000ea20008000800 */
[----:B------:R-:W-:Y:S01]  /*57b0*/  ISETP.NE.AND P0, PT, R14, 0x1, PT ;  /* 0x000000010e00780c */ /* 0x000fe20003f05270 */
[----:B------:R-:W-:-:S12]  /*57c0*/  IMAD.MOV.U32 R21, RZ, RZ, R39 ;  /* 0x000000ffff157224 */ /* 0x000fd800078e0027 */
        /* <DEDUP_REMOVED lines=8> */
.L_x_103:
[----:B------:R-:W-:Y:S05]  /*5850*/  BSYNC.RECONVERGENT B2 ;  /* 0x0000000000027941 */ /* 0x000fea0003800200 */
.L_x_102:
[----:B------:R-:W-:Y:S05]  /*5860*/  @!P1 BRA `(.L_x_101) ;  /* 0x0000000000d89947 */ /* 0x000fea0003800000 */
[----:B------:R-:W-:Y:S01]  /*5870*/  MOV R14, 0x400 ;  /* 0x00000400000e7802 */ /* 0x000fe20000000f00 */
[C---:B------:R-:W-:Y:S01]  /*5880*/  VIADD R42, R21.reuse, 0x4 ;  /* 0x00000004152a7836 */ /* 0x040fe20000000000 */
[----:B0-----:R-:W-:Y:S02]  /*5890*/  LEA R28, R21, R12, 0x2 ;  /* 0x0000000c151c7211 */ /* 0x001fe400078e10ff */
        /* <DEDUP_REMOVED lines=9> */
[----:B-1----:R-:W0:Y:S01]  /*5930*/  LDS R23, [R22] ;  /* 0x0000000016177984 */ /* 0x002e220000000800 */
[----:B------:R-:W-:-:S05]  /*5940*/  IMAD R26, R21, 0x4, R15 ;  /* 0x00000004151a7824 */ /* 0x000fca00078e020f */
        /* <DEDUP_REMOVED lines=17> */
.L_x_104:
[C---:B------:R-:W-:Y:S01]  /*5a60*/  LEA R21, R41.reuse, R20, 0x2 ;  /* 0x0000001429157211 */ /* 0x040fe200078e10ff */
[C---:B------:R-:W-:Y:S01]  /*5a70*/  IMAD R23, R41.reuse, 0x4, R15 ;  /* 0x0000000429177824 */ /* 0x040fe200078e020f */
[C---:B---34-:R-:W-:Y:S01]  /*5a80*/  LEA R27, R41.reuse, R12, 0x2 ;  /* 0x0000000c291b7211 */ /* 0x058fe200078e10ff */
        /* <DEDUP_REMOVED lines=20> */
.L_x_101:
[----:B------:R-:W-:Y:S05]  /*5bd0*/  BSYNC.RECONVERGENT B1 ;  /* 0x0000000000017941 */ /* 0x000fea0003800200 */
.L_x_100:
[----:B------:R-:W-:Y:S05]  /*5be0*/  BRA `(.L_x_93) ;  /* 0x0000000400c87947 */ /* 0x000fea0003800000 */
.L_x_99:
[----:B------:R-:W-:Y:S01]  /*5bf0*/  VIADD R21, R0, 0x1f ;  /* 0x0000001f00157836 */ /* 0x000fe20000000000 */
[----:B------:R-:W-:Y:S04]  /*5c00*/  BSSY.RECONVERGENT B1, `(.L_x_105) ;  /* 0x0000036000017945 */ /* 0x000fe80003800200 */
[----:B------:R-:W-:-:S13]  /*5c10*/  ISETP.GE.AND P0, PT, R21, R15, PT ;  /* 0x0000000f1500720c */ /* 0x000fda0003f06270 */
[----:B------:R-:W-:Y:S05]  /*5c20*/  @!P0 BRA `(.L_x_106) ;  /* 0x0000000000cc8947 */ /* 0x000fea0003800000 */
[----:B------:R-:W-:Y:S01]  /*5c30*/  IADD3 R14, PT, PT, -R15, RZ, RZ ;  /* 0x000000ff0f0e7210 */ /* 0x000fe20007ffe1ff */
[----:B------:R-:W-:Y:S01]  /*5c40*/  IMAD.IADD R20, R21, 0x1, -R15 ;  /* 0x0000000115147824 */ /* 0x000fe200078e0a0f */
[----:B------:R-:W-:Y:S02]  /*5c50*/  BSSY.RECONVERGENT B2, `(.L_x_107) ;  /* 0x0000016000027945 */ /* 0x000fe40003800200 */
        /* <DEDUP_REMOVED lines=17> */
[----:B0-----:R-:W0:Y:S04]  /*5d70*/  @P0 LDS R29, [R40+UR7+0x74] ;  /* 0x00007407281d0984 */ /* 0x001e280008000800 */
[----:B0-----:R-:W-:Y:S04]  /*5d80*/  @P0 STS [R40+UR7+0xf4], R29 ;  /* 0x0000f41d28000988 */ /* 0x001fe80008000807 */
[----:B------:R-:W0:Y:S04]  /*5d90*/  @P0 LDS R41, [R40+UR6+0x74] ;  /* 0x0000740628290984 */ /* 0x000e280008000800 */
[----:B0-----:R2:W-:Y:S02]  /*5da0*/  @P0 STS [R40+UR6+0xf4], R41 ;  /* 0x0000f42928000988 */ /* 0x0015e40008000806 */
.L_x_108:
[----:B------:R-:W-:Y:S05]  /*5db0*/  BSYNC.RECONVERGENT B2 ;  /* 0x0000000000027941 */ /* 0x000fea0003800200 */
.L_x_107:
[----:B------:R-:W-:Y:S05]  /*5dc0*/  @!P1 BRA `(.L_x_106) ;  /* 0x0000000000649947 */ /* 0x000fea0003800000 */
[----:B------:R-:W-:-:S05]  /*5dd0*/  MOV R14, 0x400 ;  /* 0x00000400000e7802 */ /* 0x000fca0000000f00 */
[----:B------:R-:W-:-:S05]  /*5de0*/  VIADD R23, R14, 0x418 ;  /* 0x000004180e177836 */ /* 0x000fca0000000000 */
[----:B0-----:R-:W-:-:S07]  /*5df0*/  LEA R28, R24, R23, 0x18 ;  /* 0x00000017181c7211 */ /* 0x001fce00078ec0ff */
.L_x_109:
[C---:B------:R-:W-:Y:S01]  /*5e00*/  LEA R14, R21.reuse, R28, 0x2 ;  /* 0x0000001c150e7211 */ /* 0x040fe200078e10ff */
[C---:B---3--:R-:W-:Y:S02]  /*5e10*/  IMAD R20, R21.reuse, 0x4, R12 ;  /* 0x0000000415147824 */ /* 0x048fe400078e020c */
[C---:B------:R-:W-:Y:S01]  /*5e20*/  VIADD R26, R21.reuse, 0xfffffffd ;  /* 0xfffffffd151a7836 */ /* 0x040fe20000000000 */
[----:B------:R-:W-:Y:S01]  /*5e30*/  IADD3 R21, PT, PT, R21, -0x4, RZ ;  /* 0xfffffffc15157810 */ /* 0x000fe20007ffe0ff */
[----:B------:R-:W0:Y:S03]  /*5e40*/  LDS R23, [R14] ;  /* 0x000000000e177984 */ /* 0x000e260000000800 */
[----:B------:R-:W-:Y:S01]  /*5e50*/  ISETP.GT.AND P0, PT, R26, R15, PT ;  /* 0x0000000f1a00720c */ /* 0x000fe20003f04270 */
        /* <DEDUP_REMOVED lines=16> */
.L_x_106:
[----:B------:R-:W-:Y:S05]  /*5f60*/  BSYNC.RECONVERGENT B1 ;  /* 0x0000000000017941 */ /* 0x000fea0003800200 */
.L_x_105:
[----:B------:R-:W-:-:S13]  /*5f70*/  ISETP.GT.U32.AND P0, PT, R0, R25, PT ;  /* 0x000000190000720c */ /* 0x000fda0003f04070 */
[----:B------:R-:W-:Y:S05]  /*5f80*/  @P0 BRA `(.L_x_93) ;  /* 0x0000000000e00947 */ /* 0x000fea0003800000 */
[C---:B---3--:R-:W-:Y:S01]  /*5f90*/  LOP3.LUT R20, R22.reuse, 0x3, RZ, 0xc0, !PT ;  /* 0x0000000316147812 */ /* 0x048fe200078ec0ff */
[----:B------:R-:W-:Y:S01]  /*5fa0*/  BSSY.RECONVERGENT B1, `(.L_x_110) ;  /* 0x0000017000017945 */ /* 0x000fe20003800200 */
[----:B------:R-:W-:Y:S01]  /*5fb0*/  ISETP.GE.U32.AND P1, PT, R22, 0x3, PT ;  /* 0x000000031600780c */ /* 0x000fe20003f26070 */
[----:B------:R-:W-:Y:S01]  /*5fc0*/  IMAD.MOV.U32 R14, RZ, RZ, R0 ;  /* 0x000000ffff0e7224 */ /* 0x000fe200078e0000 */
[----:B------:R-:W-:-:S13]  /*5fd0*/  ISETP.NE.AND P0, PT, R20, 0x3, PT ;  /* 0x000000031400780c */ /* 0x000fda0003f05270 */
        /* <DEDUP_REMOVED lines=9> */
[----:B------:R-:W-:Y:S02]  /*6070*/  ISETP.NE.AND P0, PT, R20, 0x1, PT ;  /* 0x000000011400780c */ /* 0x000fe40003f05270 */
[----:B------:R-:W-:-:S11]  /*6080*/  MOV R14, R39 ;  /* 0x00000027000e7202 */ /* 0x000fd60000000f00 */
[----:B------:R-:W-:Y:S01]  /*6090*/  @P0 IMAD.MOV.U32 R14, RZ, RZ, R2 ;  /* 0x000000ffff0e0224 */ /* 0x000fe200078e0002 */
[----:B----4-:R-:W-:Y:S04]  /*60a0*/  STS [R40+UR7+0x4], R15 ;  /* 0x0000040f28007988 */ /* 0x010fe80008000807 */
[----:B---3--:R-:W3:Y:S04]  /*60b0*/  LDS R21, [R40+UR9+0x4] ;  /* 0x0000040928157984 */ /* 0x008ee80008000800 */
[----:B---3--:R-:W-:Y:S04]  /*60c0*/  STS [R40+UR6+0x4], R21 ;  /* 0x0000041528007988 */ /* 0x008fe80008000806 */
[----:B------:R-:W3:Y:S04]  /*60d0*/  @P0 LDS R23, [R40+UR8+0x8] ;  /* 0x0000080828170984 */ /* 0x000ee80008000800 */
[----:B---3--:R-:W-:Y:S04]  /*60e0*/  @P0 STS [R40+UR7+0x8], R23 ;  /* 0x0000081728000988 */ /* 0x008fe80008000807 */
[----:B------:R-:W3:Y:S04]  /*60f0*/  @P0 LDS R25, [R40+UR9+0x8] ;  /* 0x0000080928190984 */ /* 0x000ee80008000800 */
[----:B---3--:R4:W-:Y:S02]  /*6100*/  @P0 STS [R40+UR6+0x8], R25 ;  /* 0x0000081928000988 */ /* 0x0089e40008000806 */
.L_x_111:
[----:B------:R-:W-:Y:S05]  /*6110*/  BSYNC.RECONVERGENT B1 ;  /* 0x0000000000017941 */ /* 0x000fea0003800200 */
.L_x_110:
[----:B------:R-:W-:Y:S05]  /*6120*/  @!P1 BRA `(.L_x_93) ;  /* 0x0000000000789947 */ /* 0x000fea0003800000 */
[----:B------:R-:W-:-:S04]  /*6130*/  MOV R15, 0x400 ;  /* 0x00000400000f7802 */ /* 0x000fc80000000f00 */
[C---:B------:R-:W-:Y:S01]  /*6140*/  IADD3 R23, PT, PT, R15.reuse, 0x418, RZ ;  /* 0x000004180f177810 */ /* 0x040fe20007ffe0ff */
[C---:B---3--:R-:W-:Y:S02]  /*6150*/  VIADD R21, R15.reuse, 0x618 ;  /* 0x000006180f157836 */ /* 0x048fe40000000000 */
[----:B----4-:R-:W-:-:S03]  /*6160*/  VIADD R25, R15, 0x218 ;  /* 0x000002180f197836 */ /* 0x010fc60000000000 */
[C---:B------:R-:W-:Y:S02]  /*6170*/  LEA R15, R24.reuse, R21, 0x18 ;  /* 0x00000015180f7211 */ /* 0x040fe400078ec0ff */
[C---:B------:R-:W-:Y:S02]  /*6180*/  LEA R21, R24.reuse, R23, 0x18 ;  /* 0x0000001718157211 */ /* 0x040fe400078ec0ff */
[----:B--2---:R-:W-:-:S07]  /*6190*/  LEA R41, R24, R25, 0x18 ;  /* 0x0000001918297211 */ /* 0x004fce00078ec0ff */
.L_x_112:
[C---:B------:R-:W-:Y:S01]  /*61a0*/  IMAD R20, R14.reuse, 0x4, R15 ;  /* 0x000000040e147824 */ /* 0x040fe200078e020f */
[C---:B------:R-:W-:Y:S01]  /*61b0*/  LEA R23, R14.reuse, R21, 0x2 ;  /* 0x000000150e177211 */ /* 0x040fe200078e10ff */
[C---:B------:R-:W-:Y:S02]  /*61c0*/  IMAD R25, R14.reuse, 0x4, R41 ;  /* 0x000000040e197824 */ /* 0x040fe400078e0229 */
[C---:B01----:R-:W-:Y:S01]  /*61d0*/  IMAD R27, R14.reuse, 0x4, R12 ;  /* 0x000000040e1b7824 */ /* 0x043fe200078e020c */
        /* <DEDUP_REMOVED lines=19> */
.L_x_93:
[----:B------:R-:W-:Y:S05]  /*6310*/  BSYNC.RECONVERGENT B0 ;  /* 0x0000000000007941 */ /* 0x000fea0003800200 */
.L_x_92:
[----:B------:R-:W-:Y:S01]  /*6320*/  BAR.SYNC.DEFER_BLOCKING 0x0 ;  /* 0x0000000000007b1d */ /* 0x000fe20000010000 */
[----:B------:R-:W-:-:S05]  /*6330*/  LOP3.LUT P0, RZ, R0, 0x7f, RZ, 0xc0, !PT ;  /* 0x0000007f00ff7812 */ /* 0x000fca000780c0ff */
[----:B------:R-:W-:Y:S08]  /*6340*/  BSSY.RECONVERGENT B0, `(.L_x_113) ;  /* 0x0000104000007945 */ /* 0x000ff00003800200 */
[----:B------:R-:W-:Y:S05]  /*6350*/  @P0 BRA `(.L_x_114) ;  /* 0x0000001000080947 */ /* 0x000fea0003800000 */
[----:B------:R-:W-:Y:S01]  /*6360*/  UMOV UR16, 0x400 ;  /* 0x0000040000107882 */ /* 0x000fe20000000000 */
[----:B-1----:R-:W-:Y:S02]  /*6370*/  HFMA2 R15, -RZ, RZ, 0, 0 ;  /* 0x00000000ff0f7431 */ /* 0x002fe400000001ff */
[----:B0-2---:R-:W-:Y:S01]  /*6380*/  IMAD.U32 R29, RZ, RZ, UR16 ;  /* 0x00000010ff1d7e24 */ /* 0x005fe2000f8e00ff */
[----:B------:R-:W-:Y:S01]  /*6390*/  BSSY.RECONVERGENT B1, `(.L_x_115) ;  /* 0x0000036000017945 */ /* 0x000fe20003800200 */
[----:B---34-:R-:W-:Y:S01]  /*63a0*/  IMAD.MOV.U32 R27, RZ, RZ, R37 ;  /* 0x000000ffff1b7224 */ /* 0x018fe200078e0025 */
[----:B------:R-:W-:Y:S01]  /*63b0*/  MOV R23, R5 ;  /* 0x0000000500177202 */ /* 0x000fe20000000f00 */
[----:B------:R-:W-:Y:S02]  /*63c0*/  VIADD R21, R29, 0x418 ;  /* 0x000004181d157836 */ /* 0x000fe40000000000 */
[--C-:B------:R-:W-:Y:S02]  /*63d0*/  IMAD.MOV.U32 R22, RZ, RZ, R0.reuse ;  /* 0x000000ffff167224 */ /* 0x100fe400078e0000 */
[----:B------:R-:W-:Y:S01]  /*63e0*/  IMAD.MOV.U32 R20, RZ, RZ, R0 ;  /* 0x000000ffff147224 */ /* 0x000fe200078e0000 */
[----:B------:R-:W-:-:S07]  /*63f0*/  LEA R21, R24, R21, 0x18 ;  /* 0x0000001518157211 */ /* 0x000fce00078ec0ff */
.L_x_119:
        /* <DEDUP_REMOVED lines=26> */
.L_x_117:
        /* <DEDUP_REMOVED lines=13> */
.L_x_118:
[----:B------:R-:W-:Y:S05]  /*6670*/  BSYNC.RECONVERGENT B2 ;  /* 0x0000000000027941 */ /* 0x000fea0003800200 */
.L_x_116:
[----:B------:R-:W-:Y:S01]  /*6680*/  ISETP.NE.AND P0, PT, R20, R5, PT ;  /* 0x000000051400720c */ /* 0x000fe20003f05270 */
[C---:B------:R-:W-:Y:S01]  /*6690*/  VIADD R26, R22.reuse, 0x1 ;  /* 0x00000001161a7836 */ /* 0x040fe20000000000 */
[----:B------:R-:W-:Y:S01]  /*66a0*/  ISETP.NE.AND P1, PT, R23, R6, PT ;  /* 0x000000061700720c */ /* 0x000fe20003f25270 */
[----:B------:R-:W-:Y:S01]  /*66b0*/  VIADD R15, R15, 0x1 ;  /* 0x000000010f0f7836 */ /* 0x000fe20000000000 */
[----:B-1----:R-:W-:Y:S01]  /*66c0*/  IADD3 R27, PT, PT, R22, 0x2, RZ ;  /* 0x00000002161b7810 */ /* 0x002fe20007ffe0ff */
[----:B------:R-:W-:-:S10]  /*66d0*/  IMAD.MOV.U32 R22, RZ, RZ, R26 ;  /* 0x000000ffff167224 */ /* 0x000fd400078e001a */
[----:B------:R-:W-:Y:S05]  /*66e0*/  @P0 BRA P1, `(.L_x_119) ;  /* 0xfffffffc00440947 */ /* 0x000fea000083ffff */
[----:B------:R-:W-:Y:S05]  /*66f0*/  BSYNC.RECONVERGENT B1 ;  /* 0x0000000000017941 */ /* 0x000fea0003800200 */
.L_x_115:
        /* <DEDUP_REMOVED lines=28> */
.L_x_124:
[----:B------:R-:W-:Y:S05]  /*68c0*/  BSYNC.RECONVERGENT B2 ;  /* 0x0000000000027941 */ /* 0x000fea0003800200 */
.L_x_123:
[----:B------:R-:W-:Y:S05]  /*68d0*/  @!P1 BRA `(.L_x_122) ;  /* 0x0000000000d49947 */ /* 0x000fea0003800000 */
[----:B------:R-:W-:Y:S01]  /*68e0*/  MOV R15, 0x400 ;  /* 0x00000400000f7802 */ /* 0x000fe20000000f00 */
[----:B------:R-:W-:-:S03]  /*68f0*/  VIADD R44, R21, 0x4 ;  /* 0x00000004152c7836 */ /* 0x000fc60000000000 */
[C---:B-1----:R-:W-:Y:S01]  /*6900*/  IADD3 R23, PT, PT, R15.reuse, 0x618, RZ ;  /* 0x000006180f177810 */ /* 0x042fe20007ffe0ff */
[C---:B------:R-:W-:Y:S01]  /*6910*/  VIADD R25, R15.reuse, 0x418 ;  /* 0x000004180f197836 */ /* 0x040fe20000000000 */
[----:B--2---:R-:W-:Y:S02]  /*6920*/  IADD3 R27, PT, PT, R15, 0x218, RZ ;  /* 0x000002180f1b7810 */ /* 0x004fe40007ffe0ff */
[C---:B------:R-:W-:Y:S02]  /*6930*/  LEA R20, R14.reuse, R23, 0x18 ;  /* 0x000000170e147211 */ /* 0x040fe400078ec0ff */
[C---:B------:R-:W-:Y:S02]  /*6940*/  LEA R15, R14.reuse, R25, 0x18 ;  /* 0x000000190e0f7211 */ /* 0x040fe400078ec0ff */
[----:B------:R-:W-:Y:S01]  /*6950*/  LEA R14, R14, R27, 0x18 ;  /* 0x0000001b0e0e7211 */ /* 0x000fe200078ec0ff */
[C---:B------:R-:W-:Y:S01]  /*6960*/  IMAD R22, R21.reuse, 0x4, R20 ;  /* 0x0000000415167824 */ /* 0x040fe200078e0214 */
[C---:B------:R-:W-:Y:S01]  /*6970*/  LEA R27, R21.reuse, R12, 0x2 ;  /* 0x0000000c151b7211 */ /* 0x040fe200078e10ff */
[C---:B------:R-:W-:Y:S01]  /*6980*/  IMAD R24, R21.reuse, 0x4, R15 ;  /* 0x0000000415187824 */ /* 0x040fe200078e020f */
[----:B------:R-:W-:Y:S01]  /*6990*/  ISETP.NE.AND P0, PT, R44, R13, PT ;  /* 0x0000000d2c00720c */ /* 0x000fe20003f05270 */
[----:B------:R-:W-:Y:S01]  /*69a0*/  IMAD R25, R21, 0x4, R14 ;  /* 0x0000000415197824 */ /* 0x000fe200078e020e */
[----:B------:R-:W1:Y:S04]  /*69b0*/  LDS R23, [R22] ;  /* 0x0000000016177984 */ /* 0x000e680000000800 */
[----:B-1----:R-:W-:Y:S04]  /*69c0*/  STS [R24], R23 ;  /* 0x0000001718007388 */ /* 0x002fe80000000800 */
[----:B------:R-:W1:Y:S04]  /*69d0*/  LDS R26, [R25] ;  /* 0x00000000191a7984 */ /* 0x000e680000000800 */
[----:B-1----:R-:W-:Y:S04]  /*69e0*/  STS [R27], R26 ;  /* 0x0000001a1b007388 */ /* 0x002fe80000000800 */
[----:B------:R-:W1:Y:S04]  /*69f0*/  LDS R29, [R22+0x4] ;  /* 0x00000400161d7984 */ /* 0x000e680000000800 */
[----:B-1----:R-:W-:Y:S04]  /*6a00*/  STS [R24+0x4], R29 ;  /* 0x0000041d18007388 */ /* 0x002fe80000000800 */
        /* <DEDUP_REMOVED lines=11> */
.L_x_125:
        /* <DEDUP_REMOVED lines=23> */
.L_x_122:
[----:B------:R-:W-:Y:S05]  /*6c30*/  BSYNC.RECONVERGENT B1 ;  /* 0x0000000000017941 */ /* 0x000fea0003800200 */
.L_x_121:
[----:B------:R-:W-:Y:S05]  /*6c40*/  BRA `(.L_x_114) ;  /* 0x0000000400cc7947 */ /* 0x000fea0003800000 */
.L_x_120:
        /* <DEDUP_REMOVED lines=29> */
.L_x_129:
[----:B------:R-:W-:Y:S05]  /*6e20*/  BSYNC.RECONVERGENT B2 ;  /* 0x0000000000027941 */ /* 0x000fea0003800200 */
.L_x_128:
[----:B------:R-:W-:Y:S05]  /*6e30*/  @!P1 BRA `(.L_x_127) ;  /* 0x0000000000649947 */ /* 0x000fea0003800000 */
[----:B------:R-:W-:-:S05]  /*6e40*/  MOV R21, 0x400 ;  /* 0x0000040000157802 */ /* 0x000fca0000000f00 */
[----:B------:R-:W-:-:S05]  /*6e50*/  VIADD R21, R21, 0x418 ;  /* 0x0000041815157836 */ /* 0x000fca0000000000 */
[----:B0-----:R-:W-:-:S07]  /*6e60*/  LEA R41, R14, R21, 0x18 ;  /* 0x000000150e297211 */ /* 0x001fce00078ec0ff */
.L_x_130:
[C---:B------:R-:W-:Y:S01]  /*6e70*/  LEA R21, R15.reuse, R41, 0x2 ;  /* 0x000000290f157211 */ /* 0x040fe200078e10ff */
[C---:B-1-3--:R-:W-:Y:S02]  /*6e80*/  IMAD R23, R15.reuse, 0x4, R12 ;  /* 0x000000040f177824 */ /* 0x04afe400078e020c */
[C---:B--2---:R-:W-:Y:S01]  /*6e90*/  VIADD R29, R15.reuse, 0xfffffffd ;  /* 0xfffffffd0f1d7836 */ /* 0x044fe20000000000 */
[----:B------:R-:W-:Y:S01]  /*6ea0*/  IADD3 R15, PT, PT, R15, -0x4, RZ ;  /* 0xfffffffc0f0f7810 */ /* 0x000fe20007ffe0ff */
[----:B------:R-:W0:Y:S03]  /*6eb0*/  LDS R22, [R21] ;  /* 0x0000000015167984 */ /* 0x000e260000000800 */
[----:B------:R-:W-:Y:S01]  /*6ec0*/  ISETP.GT.AND P0, PT, R29, R20, PT ;  /* 0x000000141d00720c */ /* 0x000fe20003f04270 */
[----:B0-----:R-:W-:Y:S04]  /*6ed0*/  STS [R21+0x100], R22 ;  /* 0x0001001615007388 */ /* 0x001fe80000000800 */
[----:B------:R-:W0:Y:S04]  /*6ee0*/  LDS R26, [R23] ;  /* 0x00000000171a7984 */ /* 0x000e280000000800 */
        /* <DEDUP_REMOVED lines=14> */
.L_x_127:
[----:B------:R-:W-:Y:S05]  /*6fd0*/  BSYNC.RECONVERGENT B1 ;  /* 0x0000000000017941 */ /* 0x000fea0003800200 */
.L_x_126:
        /* <DEDUP_REMOVED lines=12> */
[----:B-1-3--:R-:W1:Y:S04]  /*70a0*/  LDS R23, [R40+UR9] ;  /* 0x0000000928177984 */ /* 0x00ae680008000800 */
[----:B-1----:R4:W-:Y:S02]  /*70b0*/  STS [R40+UR6], R23 ;  /* 0x0000001728007988 */ /* 0x0029e40008000806 */
[----:B------:R-:W-:Y:S05]  /*70c0*/  @!P0 BRA `(.L_x_132) ;  /* 0x00000000002c8947 */ /* 0x000fea0003800000 */
[----:B------:R-:W1:Y:S01]  /*70d0*/  LDS R21, [R40+UR8+0x4] ;  /* 0x0000040828157984 */ /* 0x000e620008000800 */
[----:B------:R-:W-:Y:S02]  /*70e0*/  ISETP.NE.AND P0, PT, R20, 0x1, PT ;  /* 0x000000011400780c */ /* 0x000fe40003f05270 */
[----:B------:R-:W-:-:S11]  /*70f0*/  MOV R15, R39 ;  /* 0x00000027000f7202 */ /* 0x000fd60000000f00 */
[----:B------:R-:W-:Y:S01]  /*7100*/  @P0 IMAD.MOV.U32 R15, RZ, RZ, R2 ;  /* 0x000000ffff0f0224 */ /* 0x000fe200078e0002 */
[----:B-1----:R-:W-:Y:S04]  /*7110*/  STS [R40+UR7+0x4], R21 ;  /* 0x0000041528007988 */ /* 0x002fe80008000807 */
[----:B----4-:R-:W1:Y:S04]  /*7120*/  LDS R23, [R40+UR9+0x4] ;  /* 0x0000040928177984 */ /* 0x010e680008000800 */
[----:B-1----:R-:W-:Y:S04]  /*7130*/  STS [R40+UR6+0x4], R23 ;  /* 0x0000041728007988 */ /* 0x002fe80008000806 */
[----:B------:R-:W1:Y:S04]  /*7140*/  @P0 LDS R25, [R40+UR8+0x8] ;  /* 0x0000080828190984 */ /* 0x000e680008000800 */
[----:B-1----:R-:W-:Y:S04]  /*7150*/  @P0 STS [R40+UR7+0x8], R25 ;  /* 0x0000081928000988 */ /* 0x002fe80008000807 */
[----:B------:R-:W1:Y:S04]  /*7160*/  @P0 LDS R27, [R40+UR9+0x8] ;  /* 0x00000809281b0984 */ /* 0x000e680008000800 */
[----:B-1----:R1:W-:Y:S02]  /*7170*/  @P0 STS [R40+UR6+0x8], R27 ;  /* 0x0000081b28000988 */ /* 0x0023e40008000806 */
.L_x_132:
[----:B------:R-:W-:Y:S05]  /*7180*/  BSYNC.RECONVERGENT B1 ;  /* 0x0000000000017941 */ /* 0x000fea0003800200 */
.L_x_131:
[----:B------:R-:W-:Y:S05]  /*7190*/  @!P1 BRA `(.L_x_114) ;  /* 0x0000000000789947 */ /* 0x000fea0003800000 */
[----:B------:R-:W-:-:S04]  /*71a0*/  MOV R20, 0x400 ;  /* 0x0000040000147802 */ /* 0x000fc80000000f00 */
[C---:B-1-34-:R-:W-:Y:S01]  /*71b0*/  IADD3 R23, PT, PT, R20.reuse, 0x418, RZ ;  /* 0x0000041814177810 */ /* 0x05afe20007ffe0ff */
[C---:B------:R-:W-:Y:S02]  /*71c0*/  VIADD R21, R20.reuse, 0x618 ;  /* 0x0000061814157836 */ /* 0x040fe40000000000 */
[----:B------:R-:W-:Y:S01]  /*71d0*/  VIADD R25, R20, 0x218 ;  /* 0x0000021814197836 */ /* 0x000fe20000000000 */
[C---:B------:R-:W-:Y:S02]  /*71e0*/  LEA R22, R14.reuse, R23, 0x18 ;  /* 0x000000170e167211 */ /* 0x040fe400078ec0ff */
[C---:B------:R-:W-:Y:S02]  /*71f0*/  LEA R20, R14.reuse, R21, 0x18 ;  /* 0x000000150e147211 */ /* 0x040fe400078ec0ff */
[----:B0-----:R-:W-:-:S07]  /*7200*/  LEA R28, R14, R25, 0x18 ;  /* 0x000000190e1c7211 */ /* 0x001fce00078ec0ff */
.L_x_133:
[C---:B------:R-:W-:Y:S01]  /*7210*/  IMAD R14, R15.reuse, 0x4, R20 ;  /* 0x000000040f0e7824 */ /* 0x040fe200078e0214 */
[C---:B------:R-:W-:Y:S01]  /*7220*/  LEA R24, R15.reuse, R22, 0x2 ;  /* 0x000000160f187211 */ /* 0x040fe200078e10ff */
[C---:B------:R-:W-:Y:S02]  /*7230*/  IMAD R23, R15.reuse, 0x4, R28 ;  /* 0x000000040f177824 */ /* 0x040fe400078e021c */
[C---:B0-----:R-:W-:Y:S01]  /*7240*/  IMAD R26, R15.reuse, 0x4, R12 ;  /* 0x000000040f1a7824 */ /* 0x041fe200078e020c */
        /* <DEDUP_REMOVED lines=8> */
[----:B--2---:R-:W0:Y:S04]  /*72d0*/  LDS R29, [R23+0x4] ;  /* 0x00000400171d7984 */ /* 0x004e280000000800 */
        /* <DEDUP_REMOVED lines=10> */
.L_x_114:
[----:B------:R-:W-:Y:S05]  /*7380*/  BSYNC.RECONVERGENT B0 ;  /* 0x0000000000007941 */ /* 0x000fea0003800200 */
.L_x_113:
[----:B------:R-:W-:Y:S08]  /*7390*/  BAR.SYNC.DEFER_BLOCKING 0x0 ;  /* 0x0000000000007b1d */ /* 0x000ff00000010000 */
[----:B------:R-:W-:Y:S08]  /*73a0*/  BAR.SYNC.DEFER_BLOCKING 0x0 ;  /* 0x0000000000007b1d */ /* 0x000ff00000010000 */
[----:B------:R-:W-:Y:S08]  /*73b0*/  BAR.SYNC.DEFER_BLOCKING 0x0 ;  /* 0x0000000000007b1d */ /* 0x000ff00000010000 */
[----:B------:R-:W-:Y:S01]  /*73c0*/  BAR.SYNC.DEFER_BLOCKING 0x0 ;  /* 0x0000000000007b1d */ /* 0x000fe20000010000 */
[----:B------:R-:W-:-:S13]  /*73d0*/  ISETP.GE.U32.AND P0, PT, R0, 0x42, PT ;  /* 0x000000420000780c */ /* 0x000fda0003f06070 */
[----:B------:R0:W-:Y:S01]  /*73e0*/  @P0 STS [R40+UR7], RZ ;  /* 0x000000ff28000988 */ /* 0x0001e20008000807 */
[----:B------:R-:W-:Y:S06]  /*73f0*/  BAR.SYNC.DEFER_BLOCKING 0x0 ;  /* 0x0000000000007b1d */ /* 0x000fec0000010000 */
.L_x_146:
[----:B------:R-:W5:Y:S01]  /*7400*/  LDS R13, [R40+UR7] ;  /* 0x00000007280d7984 */ /* 0x000f620008000800 */
[C---:B------:R-:W-:Y:S01]  /*7410*/  ISETP.GT.U32.AND P1, PT, R0.reuse, 0x3f, PT ;  /* 0x0000003f0000780c */ /* 0x040fe20003f24070 */
[----:B------:R-:W-:Y:S01]  /*7420*/  BSSY.RECONVERGENT B0, `(.L_x_134) ;  /* 0x0000050000007945 */ /* 0x000fe20003800200 */
[C---:B------:R-:W-:Y:S02]  /*7430*/  ISETP.GT.U32.AND P2, PT, R0.reuse, 0x7, PT ;  /* 0x000000070000780c */ /* 0x040fe40003f44070 */
[----:B------:R-:W-:Y:S02]  /*7440*/  P2R R12, PR, RZ, 0x2 ;  /* 0x00000002ff0c7803 */ /* 0x000fe40000000000 */
[C---:B------:R-:W-:Y:S02]  /*7450*/  ISETP.GT.U32.AND P3, PT, R0.reuse, 0x3, PT ;  /* 0x000000030000780c */ /* 0x040fe40003f64070 */
[C---:B------:R-:W-:Y:S02]  /*7460*/  ISETP.GT.U32.AND P4, PT, R0.reuse, 0x1, PT ;  /* 0x000000010000780c */ /* 0x040fe40003f84070 */
[----:B------:R-:W-:-:S02]  /*7470*/  ISETP.NE.AND P5, PT, R0, RZ, PT ;  /* 0x000000ff0000720c */ /* 0x000fc40003fa5270 */
[----:B-----5:R-:W-:Y:S01]  /*7480*/  FSETP.NEU.AND P0, PT, R13, RZ, PT ;  /* 0x000000ff0d00720b */ /* 0x020fe20003f0d000 */
[----:B------:R-:W-:Y:S03]  /*7490*/  STS [R40+UR8], R13 ;  /* 0x0000000d28007988 */ /* 0x000fe60008000808 */
[----:B-1----:R-:W-:Y:S02]  /*74a0*/  SEL R15, RZ, 0x1, !P0 ;  /* 0x00000001ff0f7807 */ /* 0x002fe40004000000 */
[----:B------:R-:W-:-:S03]  /*74b0*/  ISETP.GT.U32.AND P0, PT, R0, 0x1f, PT ;  /* 0x0000001f0000780c */ /* 0x000fc60003f04070 */
[----:B------:R-:W-:Y:S01]  /*74c0*/  STS [R40+UR9], R15 ;  /* 0x0000000f28007988 */ /* 0x000fe20008000809 */
[----:B------:R-:W-:Y:S08]  /*74d0*/  BAR.SYNC.DEFER_BLOCKING 0x0 ;  /* 0x0000000000007b1d */ /* 0x000ff00000010000 */
[----:B------:R-:W-:Y:S08]  /*74e0*/  BAR.SYNC.DEFER_BLOCKING 0x0 ;  /* 0x0000000000007b1d */ /* 0x000ff00000010000 */
[----:B------:R-:W-:Y:S08]  /*74f0*/  BAR.SYNC.DEFER_BLOCKING 0x0 ;  /* 0x0000000000007b1d */ /* 0x000ff00000010000 */
[----:B------:R-:W-:Y:S06]  /*7500*/  BAR.SYNC.DEFER_BLOCKING 0x0 ;  /* 0x0000000000007b1d */ /* 0x000fec0000010000 */
[----:B------:R-:W-:Y:S04]  /*7510*/  @!P1 LDS R12, [R40+UR8+0x100] ;  /* 0x00010008280c9984 */ /* 0x000fe80008000800 */
[----:B---34-:R-:W1:Y:S02]  /*7520*/  @!P1 LDS R21, [R40+UR8] ;  /* 0x0000000828159984 */ /* 0x018e640008000800 */
[----:B-1----:R-:W-:-:S05]  /*7530*/  @!P1 FADD R21, R12, R21 ;  /* 0x000000150c159221 */ /* 0x002fca0000000000 */
[----:B------:R-:W-:Y:S04]  /*7540*/  @!P1 STS [R40+UR8], R21 ;  /* 0x0000001528009988 */ /* 0x000fe80008000808 */
[----:B------:R-:W-:Y:S04]  /*7550*/  @!P1 LDS R12, [R40+UR9+0x100] ;  /* 0x00010009280c9984 */ /* 0x000fe80008000800 */
[----:B------:R-:W1:Y:S02]  /*7560*/  @!P1 LDS R13, [R40+UR9] ;  /* 0x00000009280d9984 */ /* 0x000e640008000800 */
[----:B-1----:R-:W-:-:S05]  /*7570*/  @!P1 IMAD.IADD R13, R12, 0x1, R13 ;  /* 0x000000010c0d9824 */ /* 0x002fca00078e020d */
[----:B------:R-:W-:Y:S01]  /*7580*/  @!P1 STS [R40+UR9], R13 ;  /* 0x0000000d28009988 */ /* 0x000fe20008000809 */
[----:B------:R-:W-:Y:S01]  /*7590*/  BAR.SYNC.DEFER_BLOCKING 0x0 ;  /* 0x0000000000007b1d */ /* 0x000fe20000010000 */
[----:B------:R-:W-:-:S05]  /*75a0*/  ISETP.GT.U32.AND P1, PT, R0, 0xf, PT ;  /* 0x0000000f0000780c */ /* 0x000fca0003f24070 */
[----:B------:R-:W-:Y:S04]  /*75b0*/  @!P0 LDS R12, [R40+UR8+0x80] ;  /* 0x00008008280c8984 */ /* 0x000fe80008000800 */
[----:B------:R-:W1:Y:S02]  /*75c0*/  @!P0 LDS R15, [R40+UR8] ;  /* 0x00000008280f8984 */ /* 0x000e640008000800 */
[----:B-1----:R-:W-:-:S05]  /*75d0*/  @!P0 FADD R15, R12, R15 ;  /* 0x0000000f0c0f8221 */ /* 0x002fca0000000000 */
[----:B------:R-:W-:Y:S04]  /*75e0*/  @!P0 STS [R40+UR8], R15 ;  /* 0x0000000f28008988 */ /* 0x000fe80008000808 */
[----:B------:R-:W-:Y:S04]  /*75f0*/  @!P0 LDS R12, [R40+UR9+0x80] ;  /* 0x00008009280c8984 */ /* 0x000fe80008000800 */
[----:B------:R-:W1:Y:S02]  /*7600*/  @!P0 LDS R21, [R40+UR9] ;  /* 0x0000000928158984 */ /* 0x000e640008000800 */
[----:B-1----:R-:W-:-:S05]  /*7610*/  @!P0 IMAD.IADD R21, R12, 0x1, R21 ;  /* 0x000000010c158824 */ /* 0x002fca00078e0215 */
[----:B------:R-:W-:Y:S01]  /*7620*/  @!P0 STS [R40+UR9], R21 ;  /* 0x0000001528008988 */ /* 0x000fe20008000809 */
[----:B------:R-:W-:Y:S06]  /*7630*/  BAR.SYNC.DEFER_BLOCKING 0x0 ;  /* 0x0000000000007b1d */ /* 0x000fec0000010000 */
[----:B------:R-:W-:Y:S04]  /*7640*/  @!P1 LDS R12, [R40+UR8+0x40] ;  /* 0x00004008280c9984 */ /* 0x000fe80008000800 */
[----:B------:R-:W1:Y:S02]  /*7650*/  @!P1 LDS R13, [R40+UR8] ;  /* 0x00000008280d9984 */ /* 0x000e640008000800 */
[----:B-1----:R-:W-:-:S05]  /*7660*/  @!P1 FADD R13, R12, R13 ;  /* 0x0000000d0c0d9221 */ /* 0x002fca0000000000 */
[----:B------:R-:W-:Y:S04]  /*7670*/  @!P1 STS [R40+UR8], R13 ;  /* 0x0000000d28009988 */ /* 0x000fe80008000808 */
[----:B------:R-:W-:Y:S04]  /*7680*/  @!P1 LDS R12, [R40+UR9+0x40] ;  /* 0x00004009280c9984 */ /* 0x000fe80008000800 */
[----:B------:R-:W1:Y:S02]  /*7690*/  @!P1 LDS R15, [R40+UR9] ;  /* 0x00000009280f9984 */ /* 0x000e640008000800 */
[----:B-1----:R-:W-:-:S05]  /*76a0*/  @!P1 IADD3 R15, PT, PT, R12, R15, RZ ;  /* 0x0000000f0c0f9210 */ /* 0x002fca0007ffe0ff */
        /* <DEDUP_REMOVED lines=27> */
[----:B------:R1:W-:Y:S01]  /*7860*/  @!P4 STS [R40+UR9], R15 ;  /* 0x0000000f2800c988 */ /* 0x0003e20008000809 */
[----:B------:R-:W-:Y:S06]  /*7870*/  BAR.SYNC.DEFER_BLOCKING 0x0 ;  /* 0x0000000000007b1d */ /* 0x000fec0000010000 */
[----:B------:R-:W-:Y:S05]  /*7880*/  @P5 BRA `(.L_x_135) ;  /* 0x0000000000245947 */ /* 0x000fea0003800000 */
[----:B------:R-:W3:Y:S01]  /*7890*/  S2UR UR17, SR_CgaCtaId ;  /* 0x00000000001179c3 */ /* 0x000ee20000008800 */
[----:B------:R-:W-:Y:S02]  /*78a0*/  UMOV UR16, 0x400 ;  /* 0x0000040000107882 */ /* 0x000fe40000000000 */
[----:B---3--:R-:W-:-:S09]  /*78b0*/  ULEA UR16, UR17, UR16, 0x18 ;  /* 0x0000001011107291 */ /* 0x008fd2000f8ec0ff */
[----:B------:R-:W3:Y:S04]  /*78c0*/  LDS.64 R12, [UR16+0x618] ;  /* 0x00061810ff0c7984 */ /* 0x000ee80008000a00 */
[----:B-1----:R-:W1:Y:S01]  /*78d0*/  LDS.64 R14, [UR16+0x218] ;  /* 0x00021810ff0e7984 */ /* 0x002e620008000a00 */
[----:B---3--:R-:W-:Y:S01]  /*78e0*/  FADD R12, R13, R12 ;  /* 0x0000000c0d0c7221 */ /* 0x008fe20000000000 */
[----:B-1----:R-:W-:-:S04]  /*78f0*/  IMAD.IADD R14, R15, 0x1, R14 ;  /* 0x000000010f0e7824 */ /* 0x002fc800078e020e */
[----:B------:R3:W-:Y:S04]  /*7900*/  STS [UR16+0x618], R12 ;  /* 0x0006180cff007988 */ /* 0x0007e80008000810 */
[----:B------:R3:W-:Y:S02]  /*7910*/  STS [UR16+0x218], R14 ;  /* 0x0002180eff007988 */ /* 0x0007e40008000810 */
.L_x_135:
[----:B------:R-:W-:Y:S05]  /*7920*/  BSYNC.RECONVERGENT B0 ;  /* 0x0000000000007941 */ /* 0x000fea0003800200 */
.L_x_134:
[----:B------:R-:W4:Y:S08]  /*7930*/  S2UR UR17, SR_CgaCtaId ;  /* 0x00000000001179c3 */ /* 0x000f300000008800 */
[----:B------:R-:W-:Y:S06]  /*7940*/  BAR.SYNC.DEFER_BLOCKING 0x0 ;  /* 0x0000000000007b1d */ /* 0x000fec0000010000 */
[----:B------:R-:W-:-:S02]  /*7950*/  UMOV UR16, 0x400 ;  /* 0x0000040000107882 */ /* 0x000fc40000000000 */
[----:B----4-:R-:W-:-:S09]  /*7960*/  ULEA UR16, UR17, UR16, 0x18 ;  /* 0x0000001011107291 */ /* 0x010fd2000f8ec0ff */
[----:B------:R-:W4:Y:S04]  /*7970*/  LDS R13, [UR16+0x218] ;  /* 0x00021810ff0d7984 */ /* 0x000f280008000800 */
[----:B---3--:R-:W3:Y:S01]  /*7980*/  LDS R12, [UR16+0x618] ;  /* 0x00061810ff0c7984 */ /* 0x008ee20008000800 */
[----:B----4-:R-:W-:-:S04]  /*7990*/  I2FP.F32.S32 R13, R13 ;  /* 0x0000000d000d7245 */ /* 0x010fc80000201400 */
[----:B------:R-:W1:Y:S08]  /*79a0*/  MUFU.RCP R14, R13 ;  /* 0x0000000d000e7308 */ /* 0x000e700000001000 */
[----:B---3--:R-:W3:Y:S01]  /*79b0*/  FCHK P4, R12, R13 ;  /* 0x0000000d0c007302 */ /* 0x008ee20000080000 */
[----:B-1----:R-:W-:-:S04]  /*79c0*/  FFMA R15, -R13, R14, 1 ;  /* 0x3f8000000d0f7423 */ /* 0x002fc8000000010e */
[----:B------:R-:W-:-:S04]  /*79d0*/  FFMA R15, R14, R15, R14 ;  /* 0x0000000f0e0f7223 */ /* 0x000fc8000000000e */
[----:B------:R-:W-:-:S04]  /*79e0*/  FFMA R14, R12, R15, RZ ;  /* 0x0000000f0c0e7223 */ /* 0x000fc800000000ff */
[----:B------:R-:W-:-:S04]  /*79f0*/  FFMA R20, -R13, R14, R12 ;  /* 0x0000000e0d147223 */ /* 0x000fc8000000010c */
[----:B------:R-:W-:Y:S01]  /*7a00*/  FFMA R14, R15, R20, R14 ;  /* 0x000000140f0e7223 */ /* 0x000fe2000000000e */
[----:B---3--:R-:W-:Y:S06]  /*7a10*/  @!P4 BRA `(.L_x_136) ;  /* 0x00000000000cc947 */ /* 0x008fec0003800000 */
[----:B------:R-:W-:-:S07]  /*7a20*/  MOV R20, 0x7a40 ;  /* 0x00007a4000147802 */ /* 0x000fce0000000f00 */
[----:B0-2---:R-:W-:Y:S05]  /*7a30*/  CALL.REL.NOINC `($__internal_1_$__cuda_sm3x_div_rn_noftz_f32_slowpath) ;  /* 0x0000002400547944 */ /* 0x005fea0003c00000 */
[----:B------:R-:W-:-:S07]  /*7a40*/  IMAD.MOV.U32 R14, RZ, RZ, R21 ;  /* 0x000000ffff0e7224 */ /* 0x000fce00078e0015 */
.L_x_136:
[----:B------:R-:W1:Y:S01]  /*7a50*/  S2UR UR17, SR_CgaCtaId ;  /* 0x00000000001179c3 */ /* 0x000e620000008800 */
[----:B------:R-:W3:Y:S01]  /*7a60*/  LDS R13, [R40+UR7] ;  /* 0x00000007280d7984 */ /* 0x000ee20008000800 */
[----:B------:R-:W-:Y:S01]  /*7a70*/  UMOV UR16, 0x400 ;  /* 0x0000040000107882 */ /* 0x000fe20000000000 */
[----:B------:R-:W-:Y:S05]  /*7a80*/  BSSY.RECONVERGENT B0, `(.L_x_137) ;  /* 0x0000016000007945 */ /* 0x000fea0003800200 */
[----:B------:R-:W-:Y:S01]  /*7a90*/  BAR.SYNC.DEFER_BLOCKING 0x0 ;  /* 0x0000000000007b1d */ /* 0x000fe20000010000 */
[----:B-1----:R-:W-:-:S05]  /*7aa0*/  ULEA UR16, UR17, UR16, 0x18 ;  /* 0x0000001011107291 */ /* 0x002fca000f8ec0ff */
[----:B------:R-:W1:Y:S04]  /*7ab0*/  LDS R12, [R40+UR7] ;  /* 0x00000007280c7984 */ /* 0x000e680008000800 */
[----:B------:R-:W4:Y:S01]  /*7ac0*/  LDS R15, [UR16+0x218] ;  /* 0x00021810ff0f7984 */ /* 0x000f220008000800 */
[----:B---3--:R-:W-:Y:S01]  /*7ad0*/  FADD R13, R13, -R14 ;  /* 0x8000000e0d0d7221 */ /* 0x008fe20000000000 */
[----:B-1----:R-:W-:Y:S02]  /*7ae0*/  FSET.BF.NEU.AND R12, R12, RZ, PT ;  /* 0x000000ff0c0c720a */ /* 0x002fe4000380d000 */
[----:B----4-:R-:W-:-:S03]  /*7af0*/  I2FP.F32.S32 R15, R15 ;  /* 0x0000000f000f7245 */ /* 0x010fc60000201400 */
[C---:B------:R-:W-:Y:S01]  /*7b00*/  FMUL R12, R13.reuse, R12 ;  /* 0x0000000c0d0c7220 */ /* 0x040fe20000400000 */
[----:B------:R-:W1:Y:S03]  /*7b10*/  MUFU.RCP R20, R15 ;  /* 0x0000000f00147308 */ /* 0x000e660000001000 */
[----:B------:R-:W-:-:S05]  /*7b20*/  FMUL R12, R13, R12 ;  /* 0x0000000c0d0c7220 */ /* 0x000fca0000400000 */
[----:B------:R-:W3:Y:S01]  /*7b30*/  FCHK P4, R12, R15 ;  /* 0x0000000f0c007302 */ /* 0x000ee20000080000 */
[----:B-1----:R-:W-:-:S04]  /*7b40*/  FFMA R21, -R15, R20, 1 ;  /* 0x3f8000000f157423 */ /* 0x002fc80000000114 */
[----:B------:R-:W-:-:S04]  /*7b50*/  FFMA R21, R20, R21, R20 ;  /* 0x0000001514157223 */ /* 0x000fc80000000014 */
[----:B------:R-:W-:-:S04]  /*7b60*/  FFMA R20, R12, R21, RZ ;  /* 0x000000150c147223 */ /* 0x000fc800000000ff */
[----:B------:R-:W-:-:S04]  /*7b70*/  FFMA R13, -R15, R20, R12 ;  /* 0x000000140f0d7223 */ /* 0x000fc8000000010c */
[----:B------:R-:W-:Y:S01]  /*7b80*/  FFMA R13, R21, R13, R20 ;  /* 0x0000000d150d7223 */ /* 0x000fe20000000014 */
[----:B---3--:R-:W-:Y:S06]  /*7b90*/  @!P4 BRA `(.L_x_138) ;  /* 0x000000000010c947 */ /* 0x008fec0003800000 */
[----:B------:R-:W-:Y:S02]  /*7ba0*/  MOV R13, R15 ;  /* 0x0000000f000d7202 */ /* 0x000fe40000000f00 */
[----:B------:R-:W-:-:S07]  /*7bb0*/  MOV R20, 0x7bd0 ;  /* 0x00007bd000147802 */ /* 0x000fce0000000f00 */
[----:B0-2---:R-:W-:Y:S05]  /*7bc0*/  CALL.REL.NOINC `($__internal_1_$__cuda_sm3x_div_rn_noftz_f32_slowpath) ;  /* 0x0000002000f07944 */ /* 0x005fea0003c00000 */
[----:B------:R-:W-:-:S07]  /*7bd0*/  IMAD.MOV.U32 R13, RZ, RZ, R21 ;  /* 0x000000ffff0d7224 */ /* 0x000fce00078e0015 */
.L_x_138:
[----:B------:R-:W-:Y:S05]  /*7be0*/  BSYNC.RECONVERGENT B0 ;  /* 0x0000000000007941 */ /* 0x000fea0003800200 */
.L_x_137:
[----:B------:R-:W-:Y:S01]  /*7bf0*/  STS [R40+UR8], R13 ;  /* 0x0000000d28007988 */ /* 0x000fe20008000808 */
[----:B------:R-:W-:Y:S08]  /*7c00*/  BAR.SYNC.DEFER_BLOCKING 0x0 ;  /* 0x0000000000007b1d */ /* 0x000ff00000010000 */
[----:B------:R-:W-:Y:S08]  /*7c10*/  BAR.SYNC.DEFER_BLOCKING 0x0 ;  /* 0x0000000000007b1d */ /* 0x000ff00000010000 */
[----:B------:R-:W-:Y:S08]  /*7c20*/  BAR.SYNC.DEFER_BLOCKING 0x0 ;  /* 0x0000000000007b1d */ /* 0x000ff00000010000 */
[----:B------:R-:W-:Y:S01]  /*7c30*/  BAR.SYNC.DEFER_BLOCKING 0x0 ;  /* 0x0000000000007b1d */ /* 0x000fe20000010000 */
[----:B------:R-:W-:-:S05]  /*7c40*/  ISETP.GT.U32.AND P4, PT, R0, 0x3f, PT ;  /* 0x0000003f0000780c */ /* 0x000fca0003f84070 */
[----:B------:R-:W-:Y:S08]  /*7c50*/  BSSY.RECONVERGENT B0, `(.L_x_139) ;  /* 0x000003b000007945 */ /* 0x000ff00003800200 */
[----:B------:R-:W-:Y:S04]  /*7c60*/  @!P4 LDS R12, [R40+UR8+0x100] ;  /* 0x00010008280cc984 */ /* 0x000fe80008000800 */
[----:B------:R-:W1:Y:S02]  /*7c70*/  @!P4 LDS R15, [R40+UR8] ;  /* 0x00000008280fc984 */ /* 0x000e640008000800 */
[----:B-1----:R-:W-:-:S05]  /*7c80*/  @!P4 FADD R15, R12, R15 ;  /* 0x0000000f0c0fc221 */ /* 0x002fca0000000000 */
[----:B------:R-:W-:Y:S01]  /*7c90*/  @!P4 STS [R40+UR8], R15 ;  /* 0x0000000f2800c988 */ /* 0x000fe20008000808 */
[----:B------:R-:W-:Y:S06]  /*7ca0*/  BAR.SYNC.DEFER_BLOCKING 0x0 ;  /* 0x0000000000007b1d */ /* 0x000fec0000010000 */
        /* <DEDUP_REMOVED lines=9> */
[----:B------:R-:W-:Y:S01]  /*7d40*/  BAR.SYNC.DEFER_BLOCKING 0x0 ;  /* 0x0000000000007b1d */ /* 0x000fe20000010000 */
[----:B------:R-:W-:-:S05]  /*7d50*/  ISETP.GT.U32.AND P1, PT, R0, 0x1, PT ;  /* 0x000000010000780c */ /* 0x000fca0003f24070 */
[----:B------:R-:W-:Y:S04]  /*7d60*/  @!P2 LDS R12, [R40+UR8+0x20] ;  /* 0x00002008280ca984 */ /* 0x000fe80008000800 */
[----:B------:R-:W1:Y:S02]  /*7d70*/  @!P2 LDS R15, [R40+UR8] ;  /* 0x00000008280fa984 */ /* 0x000e640008000800 */
[----:B-1----:R-:W-:-:S05]  /*7d80*/  @!P2 FADD R15, R12, R15 ;  /* 0x0000000f0c0fa221 */ /* 0x002fca0000000000 */
[----:B------:R-:W-:Y:S01]  /*7d90*/  @!P2 STS [R40+UR8], R15 ;  /* 0x0000000f2800a988 */ /* 0x000fe20008000808 */
[----:B------:R-:W-:Y:S01]  /*7da0*/  BAR.SYNC.DEFER_BLOCKING 0x0 ;  /* 0x0000000000007b1d */ /* 0x000fe20000010000 */
[----:B------:R-:W-:-:S05]  /*7db0*/  ISETP.NE.AND P2, PT, R0, RZ, PT ;  /* 0x000000ff0000720c */ /* 0x000fca0003f45270 */
        /* <DEDUP_REMOVED lines=8> */
[----:B------:R1:W-:Y:S01]  /*7e40*/  @!P1 STS [R40+UR8], R21 ;  /* 0x0000001528009988 */ /* 0x0003e20008000808 */
[----:B------:R-:W-:Y:S06]  /*7e50*/  BAR.SYNC.DEFER_BLOCKING 0x0 ;  /* 0x0000000000007b1d */ /* 0x000fec0000010000 */
[----:B------:R-:W-:Y:S05]  /*7e60*/  @P2 BRA `(.L_x_140) ;  /* 0x0000000000642947 */ /* 0x000fea0003800000 */
[----:B------:R-:W3:Y:S01]  /*7e70*/  S2UR UR17, SR_CgaCtaId ;  /* 0x00000000001179c3 */ /* 0x000ee20000008800 */
[----:B------:R-:W-:Y:S02]  /*7e80*/  UMOV UR16, 0x400 ;  /* 0x0000040000107882 */ /* 0x000fe40000000000 */
[----:B---3--:R-:W-:-:S09]  /*7e90*/  ULEA UR16, UR17, UR16, 0x18 ;  /* 0x0000001011107291 */ /* 0x008fd2000f8ec0ff */
[----:B------:R-:W3:Y:S02]  /*7ea0*/  LDS.64 R12, [UR16+0x618] ;  /* 0x00061810ff0c7984 */ /* 0x000ee40008000a00 */
[----:B---3--:R-:W-:-:S04]  /*7eb0*/  FADD R12, R12, R13 ;  /* 0x0000000d0c0c7221 */ /* 0x008fc80000000000 */
[----:B------:R-:W-:Y:S01]  /*7ec0*/  VIADD R15, R12, 0xf3000000 ;  /* 0xf30000000c0f7836 */ /* 0x000fe20000000000 */
[----:B------:R3:W4:Y:S04]  /*7ed0*/  MUFU.RSQ R13, R12 ;  /* 0x0000000c000d7308 */ /* 0x0007280000001400 */
[----:B------:R-:W-:-:S13]  /*7ee0*/  ISETP.GT.U32.AND P0, PT, R15, 0x727fffff, PT ;  /* 0x727fffff0f00780c */ /* 0x000fda0003f04070 */
[----:B---34-:R-:W-:Y:S05]  /*7ef0*/  @!P0 BRA `(.L_x_141) ;  /* 0x0000000000188947 */ /* 0x018fea0003800000 */
[----:B------:R-:W-:Y:S01]  /*7f00*/  BSSY.RECONVERGENT B1, `(.L_x_142) ;  /* 0x0000003000017945 */ /* 0x000fe20003800200 */
[----:B0-2---:R-:W-:-:S07]  /*7f10*/  MOV R23, 0x7f30 ;  /* 0x00007f3000177802 */ /* 0x005fce0000000f00 */
[----:B-1----:R-:W-:Y:S05]  /*7f20*/  CALL.REL.NOINC `($__internal_0_$__cuda_sm20_sqrt_rn_f32_slowpath) ;  /* 0x0000001c00bc7944 */ /* 0x002fea0003c00000 */
[----:B------:R-:W-:Y:S05]  /*7f30*/  BSYNC.RECONVERGENT B1 ;  /* 0x0000000000017941 */ /* 0x000fea0003800200 */
.L_x_142:
[----:B------:R-:W-:Y:S01]  /*7f40*/  MOV R12, R15 ;  /* 0x0000000f000c7202 */ /* 0x000fe20000000f00 */
[----:B------:R-:W-:Y:S06]  /*7f50*/  BRA `(.L_x_143) ;  /* 0x0000000000107947 */ /* 0x000fec0003800000 */
.L_x_141:
[----:B------:R-:W-:Y:S01]  /*7f60*/  FMUL.FTZ R15, R12, R13 ;  /* 0x0000000d0c0f7220 */ /* 0x000fe20000410000 */
[----:B------:R-:W-:-:S03]  /*7f70*/  FMUL.FTZ R13, R13, 0.5 ;  /* 0x3f0000000d0d7820 */ /* 0x000fc60000410000 */
[----:B------:R-:W-:-:S04]  /*7f80*/  FFMA R12, -R15, R15, R12 ;  /* 0x0000000f0f0c7223 */ /* 0x000fc8000000010c */
[----:B------:R-:W-:-:S07]  /*7f90*/  FFMA R12, R12, R13, R15 ;  /* 0x0000000d0c0c7223 */ /* 0x000fce000000000f */
.L_x_143:
[----:B------:R-:W3:Y:S01]  /*7fa0*/  S2UR UR17, SR_CgaCtaId ;  /* 0x00000000001179c3 */ /* 0x000ee20000008800 */
[----:B------:R-:W-:Y:S01]  /*7fb0*/  UMOV UR16, 0x400 ;  /* 0x0000040000107882 */ /* 0x000fe20000000000 */
[----:B------:R-:W-:Y:S01]  /*7fc0*/  IMAD.MOV.U32 R13, RZ, RZ, 0x1 ;  /* 0x00000001ff0d7424 */ /* 0x000fe200078e00ff */
[----:B---3--:R-:W-:-:S09]  /*7fd0*/  ULEA UR16, UR17, UR16, 0x18 ;  /* 0x0000001011107291 */ /* 0x008fd2000f8ec0ff */
[----:B------:R3:W-:Y:S04]  /*7fe0*/  STS [UR16+0x618], R12 ;  /* 0x0006180cff007988 */ /* 0x0007e80008000810 */
[----:B------:R3:W-:Y:S02]  /*7ff0*/  STS.U8 [UR16+0x1418], R13 ;  /* 0x0014180dff007988 */ /* 0x0007e40008000010 */
.L_x_140:
[----:B------:R-:W-:Y:S05]  /*8000*/  BSYNC.RECONVERGENT B0 ;  /* 0x0000000000007941 */ /* 0x000fea0003800200 */
.L_x_139:
[----:B------:R-:W-:Y:S06]  /*8010*/  BAR.SYNC.DEFER_BLOCKING 0x0 ;  /* 0x0000000000007b1d */ /* 0x000fec0000010000 */
[----:B------:R-:W-:Y:S01]  /*8020*/  BSSY.RECONVERGENT B0, `(.L_x_144) ;  /* 0x000000f000007945 */ /* 0x000fe20003800200 */
[----:B---3--:R-:W3:Y:S02]  /*8030*/  LDS R12, [R40+UR7] ;  /* 0x00000007280c7984 */ /* 0x008ee40008000800 */
[----:B---3--:R-:W-:-:S13]  /*8040*/  FSETP.NEU.AND P0, PT, R12, RZ, PT ;  /* 0x000000ff0c00720b */ /* 0x008fda0003f0d000 */
[----:B------:R-:W-:Y:S05]  /*8050*/  @!P0 BRA `(.L_x_145) ;  /* 0x00000000002c8947 */ /* 0x000fea0003800000 */
[----:B------:R-:W3:Y:S01]  /*8060*/  S2UR UR17, SR_CgaCtaId ;  /* 0x00000000001179c3 */ /* 0x000ee20000008800 */
[----:B------:R-:W-:Y:S02]  /*8070*/  UMOV UR16, 0x400 ;  /* 0x0000040000107882 */ /* 0x000fe40000000000 */
[----:B---3--:R-:W-:-:S09]  /*8080*/  ULEA UR16, UR17, UR16, 0x18 ;  /* 0x0000001011107291 */ /* 0x008fd2000f8ec0ff */
[----:B------:R-:W3:Y:S02]  /*8090*/  LDS R13, [UR16+0x618] ;  /* 0x00061810ff0d7984 */ /* 0x000ee40008000800 */
[----:B---3--:R-:W-:-:S04]  /*80a0*/  FADD R13, R13, R13 ;  /* 0x0000000d0d0d7221 */ /* 0x008fc80000000000 */
[C-C-:B------:R-:W-:Y:S01]  /*80b0*/  FADD R15, R13.reuse, R14.reuse ;  /* 0x0000000e0d0f7221 */ /* 0x140fe20000000000 */
[----:B------:R-:W-:-:S04]  /*80c0*/  FADD R13, -R13, R14 ;  /* 0x0000000e0d0d7221 */ /* 0x000fc80000000100 */
[----:B------:R-:W-:-:S04]  /*80d0*/  FSETP.GT.AND P0, PT, R12, R15, PT ;  /* 0x0000000f0c00720b */ /* 0x000fc80003f04000 */
[----:B------:R-:W-:-:S13]  /*80e0*/  FSETP.GEU.AND P0, PT, R12, R13, !P0 ;  /* 0x0000000d0c00720b */ /* 0x000fda000470e000 */
[----:B------:R3:W-:Y:S04]  /*80f0*/  @!P0 STS [R40+UR7], RZ ;  /* 0x000000ff28008988 */ /* 0x0007e80008000807 */
[----:B------:R-:W-:Y:S01]  /*8100*/  @!P0 STS.U8 [UR16+0x1418], RZ ;  /* 0x001418ffff008988 */ /* 0x000fe20008000010 */
.L_x_145:
[----:B------:R-:W-:Y:S05]  /*8110*/  BSYNC.RECONVERGENT B0 ;  /* 0x0000000000007941 */ /* 0x000fea0003800200 */
.L_x_144:
[----:B------:R-:W4:Y:S08]  /*8120*/  S2UR UR17, SR_CgaCtaId ;  /* 0x00000000001179c3 */ /* 0x000f300000008800 */
[----:B------:R-:W-:Y:S06]  /*8130*/  BAR.SYNC.DEFER_BLOCKING 0x0 ;  /* 0x0000000000007b1d */ /* 0x000fec0000010000 */
[----:B------:R-:W-:-:S02]  /*8140*/  UMOV UR16, 0x400 ;  /* 0x0000040000107882 */ /* 0x000fc40000000000 */
[----:B----4-:R-:W-:-:S06]  /*8150*/  ULEA UR16, UR17, UR16, 0x18 ;  /* 0x0000001011107291 */ /* 0x010fcc000f8ec0ff */
[----:B0-2---:R-:W-:-:S05]  /*8160*/  IMAD.U32 R41, RZ, RZ, UR16 ;  /* 0x00000010ff297e24 */ /* 0x005fca000f8e00ff */
[----:B------:R-:W0:Y:S02]  /*8170*/  LDS.U8 R12, [R41+0x1418] ;  /* 0x00141800290c7984 */ /* 0x000e240000000000 */
[----:B0-----:R-:W-:-:S13]  /*8180*/  ISETP.NE.AND P0, PT, R12, RZ, PT ;  /* 0x000000ff0c00720c */ /* 0x001fda0003f05270 */
[----:B------:R-:W-:Y:S05]  /*8190*/  @!P0 BRA `(.L_x_146) ;  /* 0xfffffff000988947 */ /* 0x000fea000383ffff */
[----:B------:R-:W0:Y:S01]  /*81a0*/  LDS R12, [R33+UR7] ;  /* 0x00000007210c7984 */ /* 0x000e220008000800 */
[----:B------:R-:W-:Y:S03]  /*81b0*/  BSSY.RECONVERGENT B0, `(.L_x_147) ;  /* 0x0000041000007945 */ /* 0x000fe60003800200 */
[----:B------:R2:W4:Y:S01]  /*81c0*/  LDS R14, [R40+UR7] ;  /* 0x00000007280e7984 */ /* 0x0005220008000800 */
[----:B0-----:R-:W-:-:S13]  /*81d0*/  FSETP.GTU.AND P0, PT, R12, 10, PT ;  /* 0x412000000c00780b */ /* 0x001fda0003f0c000 */
[----:B--2-4-:R-:W-:Y:S05]  /*81e0*/  @P0 BRA `(.L_x_148) ;  /* 0x0000000000600947 */ /* 0x014fea0003800000 */
[----:B------:R-:W-:Y:S01]  /*81f0*/  FMUL.D2 R15, R14, R14 ;  /* 0x0000000e0e0f7220 */ /* 0x000fe20000300000 */
[----:B------:R-:W-:-:S04]  /*8200*/  HFMA2 R13, -RZ, RZ, 0, 2.384185791015625e-07 ;  /* 0x00000004ff0d7431 */ /* 0x000fc800000001ff */
[----:B------:R-:W-:Y:S04]  /*8210*/  STS [R40+UR8], R15 ;  /* 0x0000000f28007988 */ /* 0x000fe80008000808 */
[----:B------:R-:W0:Y:S02]  /*8220*/  LDS R12, [R40+UR6] ;  /* 0x00000006280c7984 */ /* 0x000e240008000800 */
[----:B0-----:R-:W-:-:S05]  /*8230*/  IMAD.WIDE R12, R12, R13, UR4 ;  /* 0x000000040c0c7e25 */ /* 0x001fca000f8e020d */
[----:B-1----:R-:W2:Y:S04]  /*8240*/  LDG.E R21, desc[UR18][R12.64] ;  /* 0x000000120c157981 */ /* 0x002ea8000c1e1900 */
[----:B------:R-:W4:Y:S04]  /*8250*/  LDG.E R23, desc[UR18][R12.64+0xfa0] ;  /* 0x000fa0120c177981 */ /* 0x000f28000c1e1900 */
[----:B------:R-:W5:Y:S04]  /*8260*/  LDG.E R25, desc[UR18][R12.64+0x1f40] ;  /* 0x001f40120c197981 */ /* 0x000f68000c1e1900 */
[----:B------:R-:W3:Y:S04]  /*8270*/  LDG.E R27, desc[UR18][R12.64+0x2ee0] ;  /* 0x002ee0120c1b7981 */ /* 0x000ee8000c1e1900 */
[----:B------:R-:W3:Y:S04]  /*8280*/  LDG.E R29, desc[UR18][R12.64+0x3e80] ;  /* 0x003e80120c1d7981 */ /* 0x000ee8000c1e1900 */
[----:B------:R-:W3:Y:S01]  /*8290*/  LDG.E R43, desc[UR18][R12.64+0x4e20] ;  /* 0x004e20120c2b7981 */ /* 0x000ee2000c1e1900 */
[C---:B--2---:R-:W-:Y:S01]  /*82a0*/  FMUL R21, R14.reuse, R21 ;  /* 0x000000150e157220 */ /* 0x044fe20000400000 */
[----:B----4-:R-:W-:-:S04]  /*82b0*/  FMUL R23, R14, R23 ;  /* 0x000000170e177220 */ /* 0x010fc80000400000 */
[----:B------:R1:W-:Y:S01]  /*82c0*/  STS [R40+UR10], R21 ;  /* 0x0000001528007988 */ /* 0x0003e2000800080a */
[----:B-----5:R-:W-:-:S03]  /*82d0*/  FMUL R25, R14, R25 ;  /* 0x000000190e197220 */ /* 0x020fc60000400000 */
[----:B------:R1:W-:Y:S01]  /*82e0*/  STS [R40+UR10+0x200], R23 ;  /* 0x0002001728007988 */ /* 0x0003e2000800080a */
[----:B---3--:R-:W-:-:S03]  /*82f0*/  FMUL R27, R14, R27 ;  /* 0x0000001b0e1b7220 */ /* 0x008fc60000400000 */
[----:B------:R1:W-:Y:S01]  /*8300*/  STS [R40+UR10+0x400], R25 ;  /* 0x0004001928007988 */ /* 0x0003e2000800080a */
[----:B------:R-:W-:-:S03]  /*8310*/  FMUL R29, R14, R29 ;  /* 0x0000001d0e1d7220 */ /* 0x000fc60000400000 */
[----:B------:R1:W-:Y:S01]  /*8320*/  STS [R40+UR10+0x600], R27 ;  /* 0x0006001b28007988 */ /* 0x0003e2000800080a */
[----:B------:R-:W-:-:S03]  /*8330*/  FMUL R43, R14, R43 ;  /* 0x0000002b0e2b7220 */ /* 0x000fc60000400000 */
[----:B------:R1:W-:Y:S04]  /*8340*/  STS [R40+UR10+0x800], R29 ;  /* 0x0008001d28007988 */ /* 0x0003e8000800080a */
[----:B------:R1:W-:Y:S01]  /*8350*/  STS [R40+UR10+0xa00], R43 ;  /* 0x000a002b28007988 */ /* 0x0003e2000800080a */
[----:B------:R-:W-:Y:S05]  /*8360*/  BRA `(.L_x_149) ;  /* 0x0000000000947947 */ /* 0x000fea0003800000 */
.L_x_148:
[----:B------:R-:W-:Y:S02]  /*8370*/  IMAD.MOV.U32 R15, RZ, RZ, 0x41200000 ;  /* 0x41200000ff0f7424 */ /* 0x000fe400078e00ff */
[----:B------:R-:W-:Y:S02]  /*8380*/  IMAD.MOV.U32 R13, RZ, RZ, 0x4 ;  /* 0x00000004ff0d7424 */ /* 0x000fe400078e00ff */
[----:B------:R-:W-:-:S05]  /*8390*/  FFMA R15, |R14|, R15, -50 ;  /* 0xc24800000e0f7423 */ /* 0x000fca000000020f */
[----:B------:R-:W-:Y:S04]  /*83a0*/  STS [R40+UR8], R15 ;  /* 0x0000000f28007988 */ /* 0x000fe80008000808 */
[----:B------:R-:W0:Y:S02]  /*83b0*/  LDS R12, [R40+UR6] ;  /* 0x00000006280c7984 */ /* 0x000e240008000800 */
[----:B0-----:R-:W-:-:S05]  /*83c0*/  IMAD.WIDE R12, R12, R13, UR4 ;  /* 0x000000040c0c7e25 */ /* 0x001fca000f8e020d */
[----:B------:R-:W2:Y:S04]  /*83d0*/  LDG.E R20, desc[UR18][R12.64] ;  /* 0x000000120c147981 */ /* 0x000ea8000c1e1900 */
[----:B------:R-:W4:Y:S04]  /*83e0*/  LDG.E R22, desc[UR18][R12.64+0xfa0] ;  /* 0x000fa0120c167981 */ /* 0x000f28000c1e1900 */
[----:B------:R-:W5:Y:S04]  /*83f0*/  LDG.E R24, desc[UR18][R12.64+0x1f40] ;  /* 0x001f40120c187981 */ /* 0x000f68000c1e1900 */
[----:B------:R-:W3:Y:S04]  /*8400*/  LDG.E R26, desc[UR18][R12.64+0x2ee0] ;  /* 0x002ee0120c1a7981 */ /* 0x000ee8000c1e1900 */
[----:B------:R-:W3:Y:S04]  /*8410*/  LDG.E R28, desc[UR18][R12.64+0x3e80] ;  /* 0x003e80120c1c7981 */ /* 0x000ee8000c1e1900 */
[----:B------:R0:W3:Y:S01]  /*8420*/  LDG.E R42, desc[UR18][R12.64+0x4e20] ;  /* 0x004e20120c2a7981 */ /* 0x0000e2000c1e1900 */
[----:B------:R-:W-:-:S02]  /*8430*/  FSETP.GT.AND P0, PT, R14, RZ, PT ;  /* 0x000000ff0e00720b */ /* 0x000fc40003f04000 */
[----:B------:R-:W-:Y:S02]  /*8440*/  FSETP.GEU.AND P3, PT, R14, RZ, PT ;  /* 0x000000ff0e00720b */ /* 0x000fe40003f6e000 */
[----:B------:R-:W-:Y:S02]  /*8450*/  SEL R14, RZ, 0x1, !P0 ;  /* 0x00000001ff0e7807 */ /* 0x000fe40004000000 */
[----:B------:R-:W-:-:S07]  /*8460*/  MOV R15, RZ ;  /* 0x000000ff000f7202 */ /* 0x000fce0000000f00 */
[----:B------:R-:W-:Y:S02]  /*8470*/  @!P0 IMAD.MOV R15, RZ, RZ, -0x1 ;  /* 0xffffffffff0f8424 */ /* 0x000fe400078e02ff */
[----:B------:R-:W-:-:S05]  /*8480*/  @P3 IMAD.MOV R15, RZ, RZ, R14 ;  /* 0x000000ffff0f3224 */ /* 0x000fca00078e020e */
[----:B------:R-:W-:-:S05]  /*8490*/  I2FP.F32.S32 R15, R15 ;  /* 0x0000000f000f7245 */ /* 0x000fca0000201400 */
[C---:B--2---:R-:W-:Y:S01]  /*84a0*/  FMUL R20, R15.reuse, R20 ;  /* 0x000000140f147220 */ /* 0x044fe20000400000 */
[----:B----4-:R-:W-:-:S03]  /*84b0*/  FMUL R22, R15, R22 ;  /* 0x000000160f167220 */ /* 0x010fc60000400000 */
[----:B-1----:R-:W-:Y:S01]  /*84c0*/  FMUL R21, R20, 10 ;  /* 0x4120000014157820 */ /* 0x002fe20000400000 */
[----:B-----5:R-:W-:Y:S01]  /*84d0*/  FMUL R24, R15, R24 ;  /* 0x000000180f187220 */ /* 0x020fe20000400000 */
[----:B0-----:R-:W-:-:S03]  /*84e0*/  FMUL R13, R22, 10 ;  /* 0x41200000160d7820 */ /* 0x001fc60000400000 */
[----:B------:R0:W-:Y:S01]  /*84f0*/  STS [R40+UR10], R21 ;  /* 0x0000001528007988 */ /* 0x0001e2000800080a */
[----:B---3--:R-:W-:-:S03]  /*8500*/  FMUL R26, R15, R26 ;  /* 0x0000001a0f1a7220 */ /* 0x008fc60000400000 */
[----:B------:R0:W-:Y:S01]  /*8510*/  STS [R40+UR10+0x200], R13 ;  /* 0x0002000d28007988 */ /* 0x0001e2000800080a */
[C---:B------:R-:W-:Y:S01]  /*8520*/  FMUL R28, R15.reuse, R28 ;  /* 0x0000001c0f1c7220 */ /* 0x040fe20000400000 */
[----:B------:R-:W-:Y:S01]  /*8530*/  FMUL R23, R26, 10 ;  /* 0x412000001a177820 */ /* 0x000fe20000400000 */
[----:B------:R-:W-:Y:S01]  /*8540*/  FMUL R42, R15, R42 ;  /* 0x0000002a0f2a7220 */ /* 0x000fe20000400000 */
[----:B------:R-:W-:Y:S01]  /*8550*/  FMUL R15, R24, 10 ;  /* 0x41200000180f7820 */ /* 0x000fe20000400000 */
[----:B------:R-:W-:Y:S02]  /*8560*/  FMUL R25, R28, 10 ;  /* 0x412000001c197820 */ /* 0x000fe40000400000 */
[----:B------:R0:W-:Y:S01]  /*8570*/  STS [R40+UR10+0x600], R23 ;  /* 0x0006001728007988 */ /* 0x0001e2000800080a */
[----:B------:R-:W-:-:S03]  /*8580*/  FMUL R27, R42, 10 ;  /* 0x412000002a1b7820 */ /* 0x000fc60000400000 */
[----:B------:R0:W-:Y:S04]  /*8590*/  STS [R40+UR10+0x400], R15 ;  /* 0x0004000f28007988 */ /* 0x0001e8000800080a */
[----:B------:R0:W-:Y:S04]  /*85a0*/  STS [R40+UR10+0x800], R25 ;  /* 0x0008001928007988 */ /* 0x0001e8000800080a */
[----:B------:R0:W-:Y:S02]  /*85b0*/  STS [R40+UR10+0xa00], R27 ;  /* 0x000a001b28007988 */ /* 0x0001e4000800080a */
.L_x_149:
[----:B------:R-:W-:Y:S05]  /*85c0*/  BSYNC.RECONVERGENT B0 ;  /* 0x0000000000007941 */ /* 0x000fea0003800200 */
.L_x_147:
[----:B------:R-:W-:Y:S08]  /*85d0*/  BAR.SYNC.DEFER_BLOCKING 0x0 ;  /* 0x0000000000007b1d */ /* 0x000ff00000010000 */
[----:B------:R-:W-:Y:S08]  /*85e0*/  BAR.SYNC.DEFER_BLOCKING 0x0 ;  /* 0x0000000000007b1d */ /* 0x000ff00000010000 */
[----:B------:R-:W-:Y:S08]  /*85f0*/  BAR.SYNC.DEFER_BLOCKING 0x0 ;  /* 0x0000000000007b1d */ /* 0x000ff00000010000 */
[----:B------:R-:W-:Y:S01]  /*8600*/  BAR.SYNC.DEFER_BLOCKING 0x0 ;  /* 0x0000000000007b1d */ /* 0x000fe20000010000 */
[----:B------:R-:W-:-:S02]  /*8610*/  ISETP.GT.U32.AND P0, PT, R0, 0x3f, PT ;  /* 0x0000003f0000780c */ /* 0x000fc40003f04070 */
[C---:B------:R-:W-:Y:S02]  /*8620*/  ISETP.GT.U32.AND P3, PT, R0.reuse, 0x1f, PT ;  /* 0x0000001f0000780c */ /* 0x040fe40003f64070 */
[C---:B------:R-:W-:Y:S01]  /*8630*/  ISETP.GT.U32.AND P4, PT, R0.reuse, 0xf, PT ;  /* 0x0000000f0000780c */ /* 0x040fe20003f84070 */
[----:B------:R-:W-:Y:S01]  /*8640*/  BSSY.RECONVERGENT B0, `(.L_x_150) ;  /* 0x0000020000007945 */ /* 0x000fe20003800200 */
[C---:B------:R-:W-:Y:S02]  /*8650*/  ISETP.GT.U32.AND P5, PT, R0.reuse, 0x7, PT ;  /* 0x000000070000780c */ /* 0x040fe40003fa4070 */
[----:B------:R-:W-:-:S05]  /*8660*/  ISETP.GT.U32.AND P6, PT, R0, 0x3, PT ;  /* 0x000000030000780c */ /* 0x000fca0003fc4070 */
[----:B------:R-:W-:Y:S08]  /*8670*/  @P0 BRA `(.L_x_151) ;  /* 0x0000000000700947 */ /* 0x000ff00003800000 */
[----:B------:R-:W-:Y:S04]  /*8680*/  LDS R12, [R40+UR8+0x100] ;  /* 0x00010008280c7984 */ /* 0x000fe80008000800 */
[----:B0-----:R-:W0:Y:S02]  /*8690*/  LDS R13, [R40+UR8] ;  /* 0x00000008280d7984 */ /* 0x001e240008000800 */
[----:B0-----:R-:W-:-:S05]  /*86a0*/  FADD R13, R12, R13 ;  /* 0x0000000d0c0d7221 */ /* 0x001fca0000000000 */
[----:B------:R-:W-:Y:S04]  /*86b0*/  STS [R40+UR8], R13 ;  /* 0x0000000d28007988 */ /* 0x000fe80008000808 */
[----:B------:R-:W-:Y:S04]  /*86c0*/  LDS R12, [R40+UR10+0x100] ;  /* 0x0001000a280c7984 */ /* 0x000fe80008000800 */
[----:B------:R-:W0:Y:S04]  /*86d0*/  LDS R15, [R40+UR10] ;  /* 0x0000000a280f7984 */ /* 0x000e280008000800 */
[----:B------:R-:W-:Y:S04]  /*86e0*/  LDS R14, [R40+UR10+0x300] ;  /* 0x0003000a280e7984 */ /* 0x000fe80008000800 */
[----:B-1----:R-:W1:Y:S04]  /*86f0*/  LDS R21, [R40+UR10+0x200] ;  /* 0x0002000a28157984 */ /* 0x002e680008000800 */
[----:B------:R-:W-:Y:S04]  /*8700*/  LDS R20, [R40+UR10+0x500] ;  /* 0x0005000a28147984 */ /* 0x000fe80008000800 */
[----:B------:R-:W2:Y:S04]  /*8710*/  LDS R23, [R40+UR10+0x400] ;  /* 0x0004000a28177984 */ /* 0x000ea80008000800 */
[----:B------:R-:W-:Y:S04]  /*8720*/  LDS R22, [R40+UR10+0x700] ;  /* 0x0007000a28167984 */ /* 0x000fe80008000800 */
[----:B------:R-:W3:Y:S04]  /*8730*/  LDS R25, [R40+UR10+0x600] ;  /* 0x0006000a28197984 */ /* 0x000ee80008000800 */
[----:B------:R-:W-:Y:S04]  /*8740*/  LDS R24, [R40+UR10+0x900] ;  /* 0x0009000a28187984 */ /* 0x000fe80008000800 */
[----:B------:R-:W4:Y:S04]  /*8750*/  LDS R27, [R40+UR10+0x800] ;  /* 0x0008000a281b7984 */ /* 0x000f280008000800 */
[----:B------:R-:W-:Y:S04]  /*8760*/  LDS R13, [R40+UR10+0xb00] ;  /* 0x000b000a280d7984 */ /* 0x000fe80008000800 */
[----:B------:R-:W5:Y:S01]  /*8770*/  LDS R26, [R40+UR10+0xa00] ;  /* 0x000a000a281a7984 */ /* 0x000f620008000800 */
[----:B0-----:R-:W-:-:S05]  /*8780*/  FADD R15, R12, R15 ;  /* 0x0000000f0c0f7221 */ /* 0x001fca0000000000 */
[----:B------:R0:W-:Y:S01]  /*8790*/  STS [R40+UR10], R15 ;  /* 0x0000000f28007988 */ /* 0x0001e2000800080a */
[----:B-1----:R-:W-:-:S05]  /*87a0*/  FADD R21, R14, R21 ;  /* 0x000000150e157221 */ /* 0x002fca0000000000 */
[----:B------:R0:W-:Y:S01]  /*87b0*/  STS [R40+UR10+0x200], R21 ;  /* 0x0002001528007988 */ /* 0x0001e2000800080a */
[----:B--2---:R-:W-:-:S05]  /*87c0*/  FADD R23, R20, R23 ;  /* 0x0000001714177221 */ /* 0x004fca0000000000 */
[----:B------:R0:W-:Y:S01]  /*87d0*/  STS [R40+UR10+0x400], R23 ;  /* 0x0004001728007988 */ /* 0x0001e2000800080a */
[----:B---3--:R-:W-:-:S05]  /*87e0*/  FADD R25, R22, R25 ;  /* 0x0000001916197221 */ /* 0x008fca0000000000 */
[----:B------:R0:W-:Y:S01]  /*87f0*/  STS [R40+UR10+0x600], R25 ;  /* 0x0006001928007988 */ /* 0x0001e2000800080a */
[----:B----4-:R-:W-:-:S05]  /*8800*/  FADD R27, R24, R27 ;  /* 0x0000001b181b7221 */ /* 0x010fca0000000000 */
[----:B------:R0:W-:Y:S01]  /*8810*/  STS [R40+UR10+0x800], R27 ;  /* 0x0008001b28007988 */ /* 0x0001e2000800080a */
[----:B-----5:R-:W-:-:S05]  /*8820*/  FADD R13, R13, R26 ;  /* 0x0000001a0d0d7221 */ /* 0x020fca0000000000 */
[----:B------:R0:W-:Y:S02]  /*8830*/  STS [R40+UR10+0xa00], R13 ;  /* 0x000a000d28007988 */ /* 0x0001e4000800080a */
.L_x_151:
[----:B------:R-:W-:Y:S05]  /*8840*/  BSYNC.RECONVERGENT B0 ;  /* 0x0000000000007941 */ /* 0x000fea0003800200 */
.L_x_150:
[----:B------:R-:W-:Y:S06]  /*8850*/  BAR.SYNC.DEFER_BLOCKING 0x0 ;  /* 0x0000000000007b1d */ /* 0x000fec0000010000 */
[----:B------:R-:W-:Y:S04]  /*8860*/  BSSY.RECONVERGENT B0, `(.L_x_152) ;  /* 0x000001e000007945 */ /* 0x000fe80003800200 */
[----:B------:R-:W-:Y:S05]  /*8870*/  @P3 BRA `(.L_x_153) ;  /* 0x0000000000703947 */ /* 0x000fea0003800000 */
        /* <DEDUP_REMOVED lines=28> */
.L_x_153:
[----:B------:R-:W-:Y:S05]  /*8a40*/  BSYNC.RECONVERGENT B0 ;  /* 0x0000000000007941 */ /* 0x000fea0003800200 */
.L_x_152:
        /* <DEDUP_REMOVED lines=31> */
.L_x_155:
[----:B------:R-:W-:Y:S05]  /*8c40*/  BSYNC.RECONVERGENT B0 ;  /* 0x0000000000007941 */ /* 0x000fea0003800200 */
.L_x_154:
        /* <DEDUP_REMOVED lines=31> */
.L_x_157:
[----:B------:R-:W-:Y:S05]  /*8e40*/  BSYNC.RECONVERGENT B0 ;  /* 0x0000000000007941 */ /* 0x000fea0003800200 */
.L_x_156:
        /* <DEDUP_REMOVED lines=31> */
.L_x_159:
[----:B------:R-:W-:Y:S05]  /*9040*/  BSYNC.RECONVERGENT B0 ;  /* 0x0000000000007941 */ /* 0x000fea0003800200 */
.L_x_158:
        /* <DEDUP_REMOVED lines=31> */
.L_x_161:
[----:B------:R-:W-:Y:S05]  /*9240*/  BSYNC.RECONVERGENT B0 ;  /* 0x0000000000007941 */ /* 0x000fea0003800200 */
.L_x_160:
[----:B------:R-:W-:Y:S06]  /*9250*/  BAR.SYNC.DEFER_BLOCKING 0x0 ;  /* 0x0000000000007b1d */ /* 0x000fec0000010000 */
[----:B------:R-:W-:Y:S04]  /*9260*/  BSSY.RECONVERGENT B0, `(.L_x_162) ;  /* 0x0000017000007945 */ /* 0x000fe80003800200 */
[----:B------:R-:W-:Y:S05]  /*9270*/  @P2 BRA `(.L_x_163) ;  /* 0x0000000000542947 */ /* 0x000fea0003800000 */
[----:B0-----:R-:W0:Y:S04]  /*9280*/  LDS.64 R12, [R41+0x618] ;  /* 0x00061800290c7984 */ /* 0x001e280000000a00 */
[----:B------:R-:W2:Y:S04]  /*9290*/  LDS.64 R14, [R41+0x818] ;  /* 0x00081800290e7984 */ /* 0x000ea80000000a00 */
[----:B-1----:R-:W1:Y:S04]  /*92a0*/  LDS.64 R20, [R41+0xa18] ;  /* 0x000a180029147984 */ /* 0x002e680000000a00 */
[----:B------:R-:W3:Y:S04]  /*92b0*/  LDS.64 R22, [R41+0xc18] ;  /* 0x000c180029167984 */ /* 0x000ee80000000a00 */
[----:B------:R-:W4:Y:S04]  /*92c0*/  LDS.64 R24, [R41+0xe18] ;  /* 0x000e180029187984 */ /* 0x000f280000000a00 */
[----:B------:R-:W5:Y:S04]  /*92d0*/  LDS.64 R26, [R41+0x1018] ;  /* 0x00101800291a7984 */ /* 0x000f680000000a00 */
[----:B------:R-:W5:Y:S01]  /*92e0*/  LDS.64 R28, [R41+0x1218] ;  /* 0x00121800291c7984 */ /* 0x000f620000000a00 */
[----:B0-----:R-:W-:Y:S01]  /*92f0*/  FADD R12, R13, R12 ;  /* 0x0000000c0d0c7221 */ /* 0x001fe20000000000 */
[----:B--2---:R-:W-:-:S04]  /*9300*/  FADD R14, R15, R14 ;  /* 0x0000000e0f0e7221 */ /* 0x004fc80000000000 */
[----:B------:R2:W-:Y:S01]  /*9310*/  STS [R41+0x618], R12 ;  /* 0x0006180c29007388 */ /* 0x0005e20000000800 */
[----:B-1----:R-:W-:-:S03]  /*9320*/  FADD R20, R21, R20 ;  /* 0x0000001415147221 */ /* 0x002fc60000000000 */
[----:B------:R2:W-:Y:S01]  /*9330*/  STS [R41+0x818], R14 ;  /* 0x0008180e29007388 */ /* 0x0005e20000000800 */
[----:B---3--:R-:W-:-:S03]  /*9340*/  FADD R22, R23, R22 ;  /* 0x0000001617167221 */ /* 0x008fc60000000000 */
[----:B------:R2:W-:Y:S01]  /*9350*/  STS [R41+0xa18], R20 ;  /* 0x000a181429007388 */ /* 0x0005e20000000800 */
[----:B----4-:R-:W-:-:S03]  /*9360*/  FADD R24, R25, R24 ;  /* 0x0000001819187221 */ /* 0x010fc60000000000 */
[----:B------:R2:W-:Y:S01]  /*9370*/  STS [R41+0xc18], R22 ;  /* 0x000c181629007388 */ /* 0x0005e20000000800 */
[----:B-----5:R-:W-:-:S03]  /*9380*/  FADD R26, R27, R26 ;  /* 0x0000001a1b1a7221 */ /* 0x020fc60000000000 */
[----:B------:R2:W-:Y:S01]  /*9390*/  STS [R41+0xe18], R24 ;  /* 0x000e181829007388 */ /* 0x0005e20000000800 */
[----:B------:R-:W-:-:S03]  /*93a0*/  FADD R28, R29, R28 ;  /* 0x0000001c1d1c7221 */ /* 0x000fc60000000000 */
[----:B------:R2:W-:Y:S04]  /*93b0*/  STS [R41+0x1018], R26 ;  /* 0x0010181a29007388 */ /* 0x0005e80000000800 */
[----:B------:R2:W-:Y:S02]  /*93c0*/  STS [R41+0x1218], R28 ;  /* 0x0012181c29007388 */ /* 0x0005e40000000800 */
.L_x_163:
[----:B------:R-:W-:Y:S05]  /*93d0*/  BSYNC.RECONVERGENT B0 ;  /* 0x0000000000007941 */ /* 0x000fea0003800200 */
.L_x_162:
[----:B------:R-:W-:Y:S06]  /*93e0*/  BAR.SYNC.DEFER_BLOCKING 0x0 ;  /* 0x0000000000007b1d */ /* 0x000fec0000010000 */
[----:B------:R-:W-:Y:S04]  /*93f0*/  BSSY.RECONVERGENT B0, `(.L_x_164) ;  /* 0x0000082000007945 */ /* 0x000fe80003800200 */
[----:B------:R-:W-:Y:S05]  /*9400*/  @P2 BRA `(.L_x_165) ;  /* 0x0000000800002947 */ /* 0x000fea0003800000 */
[----:B0-----:R-:W0:Y:S04]  /*9410*/  LDS R15, [R41+0x218] ;  /* 0x00021800290f7984 */ /* 0x001e280000000800 */
[----:B--2---:R-:W2:Y:S01]  /*9420*/  LDS R12, [R41+0x818] ;  /* 0x00081800290c7984 */ /* 0x004ea20000000800 */
[----:B0-----:R-:W-:-:S04]  /*9430*/  I2FP.F32.S32 R15, R15 ;  /* 0x0000000f000f7245 */ /* 0x001fc80000201400 */
[----:B------:R-:W0:Y:S01]  /*9440*/  MUFU.RCP R14, R15 ;  /* 0x0000000f000e7308 */ /* 0x000e220000001000 */
[----:B--2---:R-:W-:-:S07]  /*9450*/  FMUL R12, R12, 0.0099999997764825820923 ;  /* 0x3c23d70a0c0c7820 */ /* 0x004fce0000400000 */
[----:B------:R-:W2:Y:S01]  /*9460*/  FCHK P0, R12, R15 ;  /* 0x0000000f0c007302 */ /* 0x000ea20000000000 */
[----:B0-----:R-:W-:-:S04]  /*9470*/  FFMA R13, -R15, R14, 1 ;  /* 0x3f8000000f0d7423 */ /* 0x001fc8000000010e */
[----:B------:R-:W-:-:S04]  /*9480*/  FFMA R13, R14, R13, R14 ;  /* 0x0000000d0e0d7223 */ /* 0x000fc8000000000e */
[----:B------:R-:W-:-:S04]  /*9490*/  FFMA R14, R12, R13, RZ ;  /* 0x0000000d0c0e7223 */ /* 0x000fc800000000ff */
[----:B------:R-:W-:-:S04]  /*94a0*/  FFMA R20, -R15, R14, R12 ;  /* 0x0000000e0f147223 */ /* 0x000fc8000000010c */
[----:B------:R-:W-:Y:S01]  /*94b0*/  FFMA R13, R13, R20, R14 ;  /* 0x000000140d0d7223 */ /* 0x000fe2000000000e */
[----:B--2---:R-:W-:Y:S06]  /*94c0*/  @!P0 BRA `(.L_x_166) ;  /* 0x0000000000108947 */ /* 0x004fec0003800000 */
[----:B------:R-:W-:Y:S02]  /*94d0*/  MOV R13, R15 ;  /* 0x0000000f000d7202 */ /* 0x000fe40000000f00 */
[----:B------:R-:W-:-:S07]  /*94e0*/  MOV R20, 0x9500 ;  /* 0x0000950000147802 */ /* 0x000fce0000000f00 */
[----:B-1----:R-:W-:Y:S05]  /*94f0*/  CALL.REL.NOINC `($__internal_1_$__cuda_sm3x_div_rn_noftz_f32_slowpath) ;  /* 0x0000000800a47944 */ /* 0x002fea0003c00000 */
[----:B------:R-:W-:-:S07]  /*9500*/  IMAD.MOV.U32 R13, RZ, RZ, R21 ;  /* 0x000000ffff0d7224 */ /* 0x000fce00078e0015 */
.L_x_166:
[----:B------:R-:W0:Y:S01]  /*9510*/  S2UR UR17, SR_CgaCtaId ;  /* 0x00000000001179c3 */ /* 0x000e220000008800 */
[----:B------:R-:W-:Y:S01]  /*9520*/  UMOV UR16, 0x400 ;  /* 0x0000040000107882 */ /* 0x000fe20000000000 */
[----:B------:R-:W1:Y:S02]  /*9530*/  MUFU.RCP R20, R15 ;  /* 0x0000000f00147308 */ /* 0x000e640000001000 */
[----:B-1----:R-:W-:Y:S01]  /*9540*/  FFMA R21, -R15, R20, 1 ;  /* 0x3f8000000f157423 */ /* 0x002fe20000000114 */
[----:B0-----:R-:W-:-:S09]  /*9550*/  ULEA UR16, UR17, UR16, 0x18 ;  /* 0x0000001011107291 */ /* 0x001fd2000f8ec0ff */
[----:B------:R-:W0:Y:S04]  /*9560*/  LDS R14, [UR16+0xa18] ;  /* 0x000a1810ff0e7984 */ /* 0x000e280008000800 */
[----:B------:R-:W1:Y:S01]  /*9570*/  LDS R12, [UR16] ;  /* 0x00000010ff0c7984 */ /* 0x000e620008000800 */
[----:B0-----:R-:W-:-:S04]  /*9580*/  FMUL R14, R14, 0.0099999997764825820923 ;  /* 0x3c23d70a0e0e7820 */ /* 0x001fc80000400000 */
[----:B------:R-:W0:Y:S01]  /*9590*/  FCHK P0, R14, R15 ;  /* 0x0000000f0e007302 */ /* 0x000e220000000000 */
[----:B-1----:R-:W-:Y:S01]  /*95a0*/  FADD R13, R12, -R13 ;  /* 0x8000000d0c0d7221 */ /* 0x002fe20000000000 */
[----:B------:R-:W-:-:S04]  /*95b0*/  FFMA R12, R20, R21, R20 ;  /* 0x00000015140c7223 */ /* 0x000fc80000000014 */
[----:B------:R-:W-:Y:S01]  /*95c0*/  FFMA R21, R12, R14, RZ ;  /* 0x0000000e0c157223 */ /* 0x000fe200000000ff */
[----:B------:R1:W-:Y:S03]  /*95d0*/  STS [UR16], R13 ;  /* 0x0000000dff007988 */ /* 0x0003e60008000810 */
[----:B------:R-:W-:-:S04]  /*95e0*/  FFMA R20, -R15, R21, R14 ;  /* 0x000000150f147223 */ /* 0x000fc8000000010e */
[----:B------:R-:W-:Y:S01]  /*95f0*/  FFMA R12, R12, R20, R21 ;  /* 0x000000140c0c7223 */ /* 0x000fe20000000015 */
[----:B01----:R-:W-:Y:S06]  /*9600*/  @!P0 BRA `(.L_x_167) ;  /* 0x0000000000148947 */ /* 0x003fec0003800000 */
[----:B------:R-:W-:Y:S01]  /*9610*/  IMAD.MOV.U32 R12, RZ, RZ, R14 ;  /* 0x000000ffff0c7224 */ /* 0x000fe200078e000e */
[----:B------:R-:W-:Y:S02]  /*9620*/  MOV R13, R15 ;  /* 0x0000000f000d7202 */ /* 0x000fe40000000f00 */
[----:B------:R-:W-:-:S07]  /*9630*/  MOV R20, 0x9650 ;  /* 0x0000965000147802 */ /* 0x000fce0000000f00 */
[----:B------:R-:W-:Y:S05]  /*9640*/  CALL.REL.NOINC `($__internal_1_$__cuda_sm3x_div_rn_noftz_f32_slowpath) ;  /* 0x0000000800507944 */ /* 0x000fea0003c00000 */
[----:B------:R-:W-:-:S07]  /*9650*/  IMAD.MOV.U32 R12, RZ, RZ, R21 ;  /* 0x000000ffff0c7224 */ /* 0x000fce00078e0015 */
.L_x_167:
[----:B------:R-:W0:Y:S01]  /*9660*/  S2UR UR17, SR_CgaCtaId ;  /* 0x00000000001179c3 */ /* 0x000e220000008800 */
[----:B------:R-:W-:Y:S01]  /*9670*/  UMOV UR16, 0x400 ;  /* 0x0000040000107882 */ /* 0x000fe20000000000 */
[----:B------:R-:W1:Y:S02]  /*9680*/  MUFU.RCP R20, R15 ;  /* 0x0000000f00147308 */ /* 0x000e640000001000 */
[----:B-1----:R-:W-:Y:S01]  /*9690*/  FFMA R21, -R15, R20, 1 ;  /* 0x3f8000000f157423 */ /* 0x002fe20000000114 */
[----:B0-----:R-:W-:-:S09]  /*96a0*/  ULEA UR16, UR17, UR16, 0x18 ;  /* 0x0000001011107291 */ /* 0x001fd2000f8ec0ff */
[----:B------:R-:W0:Y:S04]  /*96b0*/  LDS R14, [UR16+0xc18] ;  /* 0x000c1810ff0e7984 */ /* 0x000e280008000800 */
[----:B------:R-:W1:Y:S01]  /*96c0*/  LDS R13, [UR16+0x4] ;  /* 0x00000410ff0d7984 */ /* 0x000e620008000800 */
[----:B0-----:R-:W-:-:S04]  /*96d0*/  FMUL R14, R14, 0.0099999997764825820923 ;  /* 0x3c23d70a0e0e7820 */ /* 0x001fc80000400000 */
[----:B------:R-:W0:Y:S01]  /*96e0*/  FCHK P0, R14, R15 ;  /* 0x0000000f0e007302 */ /* 0x000e220000000000 */
[----:B-1----:R-:W-:Y:S01]  /*96f0*/  FADD R13, R13, -R12 ;  /* 0x8000000c0d0d7221 */ /* 0x002fe20000000000 */
[----:B------:R-:W-:-:S04]  /*9700*/  FFMA R12, R20, R21, R20 ;  /* 0x00000015140c7223 */ /* 0x000fc80000000014 */
[----:B------:R-:W-:Y:S01]  /*9710*/  FFMA R21, R12, R14, RZ ;  /* 0x0000000e0c157223 */ /* 0x000fe200000000ff */
[----:B------:R1:W-:Y:S03]  /*9720*/  STS [UR16+0x4], R13 ;  /* 0x0000040dff007988 */ /* 0x0003e60008000810 */
[----:B------:R-:W-:-:S04]  /*9730*/  FFMA R20, -R15, R21, R14 ;  /* 0x000000150f147223 */ /* 0x000fc8000000010e */
[----:B------:R-:W-:Y:S01]  /*9740*/  FFMA R12, R12, R20, R21 ;  /* 0x000000140c0c7223 */ /* 0x000fe20000000015 */
[----:B01----:R-:W-:Y:S06]  /*9750*/  @!P0 BRA `(.L_x_168) ;  /* 0x0000000000148947 */ /* 0x003fec0003800000 */
[----:B------:R-:W-:Y:S01]  /*9760*/  MOV R12, R14 ;  /* 0x0000000e000c7202 */ /* 0x000fe20000000f00 */
[----:B------:R-:W-:Y:S01]  /*9770*/  IMAD.MOV.U32 R13, RZ, RZ, R15 ;  /* 0x000000ffff0d7224 */ /* 0x000fe200078e000f */
[----:B------:R-:W-:-:S07]  /*9780*/  MOV R20, 0x97a0 ;  /* 0x000097a000147802 */ /* 0x000fce0000000f00 */
[----:B------:R-:W-:Y:S05]  /*9790*/  CALL.REL.NOINC `($__internal_1_$__cuda_sm3x_div_rn_noftz_f32_slowpath) ;  /* 0x0000000400fc7944 */ /* 0x000fea0003c00000 */
[----:B------:R-:W-:-:S07]  /*97a0*/  MOV R12, R21 ;  /* 0x00000015000c7202 */ /* 0x000fce0000000f00 */
.L_x_168:
        /* <DEDUP_REMOVED lines=21> */
.L_x_169:
        /* <DEDUP_REMOVED lines=21> */
.L_x_170:
        /* <DEDUP_REMOVED lines=21> */
.L_x_171:
[----:B------:R-:W0:Y:S01]  /*9ba0*/  S2UR UR17, SR_CgaCtaId ;  /* 0x00000000001179c3 */ /* 0x000e220000008800 */
[----:B------:R-:W-:Y:S02]  /*9bb0*/  UMOV UR16, 0x400 ;  /* 0x0000040000107882 */ /* 0x000fe40000000000 */
[----:B0-----:R-:W-:-:S06]  /*9bc0*/  ULEA UR16, UR17, UR16, 0x18 ;  /* 0x0000001011107291 */ /* 0x001fcc000f8ec0ff */
[----:B------:R-:W-:-:S05]  /*9bd0*/  MOV R41, UR16 ;  /* 0x0000001000297c02 */ /* 0x000fca0008000f00 */
[----:B------:R-:W0:Y:S02]  /*9be0*/  LDS R13, [R41+0x14] ;  /* 0x00001400290d7984 */ /* 0x000e240000000800 */
[----:B0-----:R-:W-:-:S05]  /*9bf0*/  FADD R12, R13, -R12 ;  /* 0x8000000c0d0c7221 */ /* 0x001fca0000000000 */
[----:B------:R3:W-:Y:S02]  /*9c00*/  STS [R41+0x14], R12 ;  /* 0x0000140c29007388 */ /* 0x0007e40000000800 */
.L_x_165:
[----:B------:R-:W-:Y:S05]  /*9c10*/  BSYNC.RECONVERGENT B0 ;  /* 0x0000000000007941 */ /* 0x000fea0003800200 */
.L_x_164:
[----:B------:R-:W-:Y:S06]  /*9c20*/  BAR.SYNC.DEFER_BLOCKING 0x0 ;  /* 0x0000000000007b1d */ /* 0x000fec0000010000 */
[----:B------:R-:W-:Y:S05]  /*9c30*/  BRA.U UP0, `(.L_x_172) ;  /* 0xffffff6500fc7547 */ /* 0x000fea000b83ffff */
[----:B------:R-:W-:-:S13]  /*9c40*/  ISETP.NE.AND P0, PT, R0, RZ, PT ;  /* 0x000000ff0000720c */ /* 0x000fda0003f05270 */
[----:B------:R-:W-:Y:S05]  /*9c50*/  @P0 EXIT ;  /* 0x000000000000094d */ /* 0x000fea0003800000 */
[----:B------:R-:W4:Y:S01]  /*9c60*/  LDS.128 R16, [R41] ;  /* 0x0000000029107984 */ /* 0x000f220000000c00 */
[----:B------:R-:W5:Y:S03]  /*9c70*/  LDCU.64 UR6, c[0x0][0x390] ;  /* 0x00007200ff0677ac */ /* 0x000f660008000a00 */
[----:B0-2---:R-:W0:Y:S01]  /*9c80*/  LDS.64 R14, [R41+0x10] ;  /* 0x00001000290e7984 */ /* 0x005e220000000a00 */
[----:B------:R-:W-:-:S04]  /*9c90*/  UIMAD UR4, UR20, 0x6, URZ ;  /* 0x00000006140478a4 */ /* 0x000fc8000f8e02ff */
[----:B------:R-:W-:Y:S02]  /*9ca0*/  UIADD3 UR5, UPT, UPT, UR4, 0x2, URZ ;  /* 0x0000000204057890 */ /* 0x000fe4000fffe0ff */
[----:B------:R-:W-:Y:S02]  /*9cb0*/  UIADD3 UR8, UPT, UPT, UR4, 0x4, URZ ;  /* 0x0000000404087890 */ /* 0x000fe4000fffe0ff */
[----:B-----5:R-:W-:Y:S02]  /*9cc0*/  UIMAD.WIDE.U32 UR10, UR4, 0x4, UR6 ;  /* 0x00000004040a78a5 */ /* 0x020fe4000f8e0006 */
[----:B------:R-:W-:Y:S02]  /*9cd0*/  UIMAD.WIDE.U32 UR4, UR5, 0x4, UR6 ;  /* 0x00000004050478a5 */ /* 0x000fe4000f8e0006 */
[----:B------:R-:W-:Y:S02]  /*9ce0*/  UIMAD.WIDE.U32 UR6, UR8, 0x4, UR6 ;  /* 0x00000004080678a5 */ /* 0x000fe4000f8e0006 */
[----:B------:R-:W-:Y:S01]  /*9cf0*/  IMAD.U32 R2, RZ, RZ, UR10 ;  /* 0x0000000aff027e24 */ /* 0x000fe2000f8e00ff */
[----:B------:R-:W-:Y:S01]  /*9d00*/  MOV R3, UR11 ;  /* 0x0000000b00037c02 */ /* 0x000fe20008000f00 */
        /* <DEDUP_REMOVED lines=8> */
[----:B---3--:R-:W-:Y:S01]  /*9d90*/  IMAD.U32 R12, RZ, RZ, UR6 ;  /* 0x00000006ff0c7e24 */ /* 0x008fe2000f8e00ff */
[----:B------:R-:W-:Y:S01]  /*9da0*/  MOV R13, UR7 ;  /* 0x00000007000d7c02 */ /* 0x000fe20008000f00 */
[----:B----4-:R-:W-:Y:S04]  /*9db0*/  STG.E desc[UR18][R2.64], R16 ;  /* 0x0000001002007986 */ /* 0x010fe8000c101912 */
[----:B------:R-:W-:Y:S04]  /*9dc0*/  STG.E desc[UR18][R4.64+0x4], R17 ;  /* 0x0000041104007986 */ /* 0x000fe8000c101912 */
[----:B------:R-:W-:Y:S04]  /*9dd0*/  STG.E desc[UR18][R6.64], R18 ;  /* 0x0000001206007986 */ /* 0x000fe8000c101912 */
[----:B------:R-:W-:Y:S04]  /*9de0*/  STG.E desc[UR18][R8.64+0x4], R19 ;  /* 0x0000041308007986 */ /* 0x000fe8000c101912 */
[----:B0-----:R-:W-:Y:S04]  /*9df0*/  STG.E desc[UR18][R10.64], R14 ;  /* 0x0000000e0a007986 */ /* 0x001fe8000c101912 */
[----:B------:R-:W-:Y:S01]  /*9e00*/  STG.E desc[UR18][R12.64+0x4], R15 ;  /* 0x0000040f0c007986 */ /* 0x000fe2000c101912 */
[----:B------:R-:W-:Y:S05]  /*9e10*/  EXIT ;  /* 0x000000000000794d */ /* 0x000fea0003800000 */
        .weak           $__internal_0_$__cuda_sm20_sqrt_rn_f32_slowpath
        .type           $__internal_0_$__cuda_sm20_sqrt_rn_f32_slowpath,@function
        .size           $__internal_0_$__cuda_sm20_sqrt_rn_f32_slowpath,($__internal_1_$__cuda_sm3x_div_rn_noftz_f32_slowpath - $__internal_0_$__cuda_sm20_sqrt_rn_f32_slowpath)
$__internal_0_$__cuda_sm20_sqrt_rn_f32_slowpath:
[----:B------:R-:W-:-:S13]  /*9e20*/  LOP3.LUT P0, RZ, R12, 0x7fffffff, RZ, 0xc0, !PT ;  /* 0x7fffffff0cff7812 */ /* 0x000fda000780c0ff */
[----:B------:R-:W-:Y:S01]  /*9e30*/  @!P0 IMAD.MOV.U32 R13, RZ, RZ, R12 ;  /* 0x000000ffff0d8224 */ /* 0x000fe200078e000c */
[----:B------:R-:W-:Y:S06]  /*9e40*/  @!P0 BRA `(.L_x_173) ;  /* 0x0000000000408947 */ /* 0x000fec0003800000 */
[----:B------:R-:W-:-:S13]  /*9e50*/  FSETP.GEU.FTZ.AND P0, PT, R12, RZ, PT ;  /* 0x000000ff0c00720b */ /* 0x000fda0003f1e000 */
[----:B------:R-:W-:Y:S01]  /*9e60*/  @!P0 MOV R13, 0x7fffffff ;  /* 0x7fffffff000d8802 */ /* 0x000fe20000000f00 */
[----:B------:R-:W-:Y:S06]  /*9e70*/  @!P0 BRA `(.L_x_173) ;  /* 0x0000000000348947 */ /* 0x000fec0003800000 */
[----:B------:R-:W-:-:S13]  /*9e80*/  FSETP.GTU.FTZ.AND P0, PT, |R12|, +INF , PT ;  /* 0x7f8000000c00780b */ /* 0x000fda0003f1c200 */
[----:B------:R-:W-:Y:S01]  /*9e90*/  @P0 FADD.FTZ R13, R12, 1 ;  /* 0x3f8000000c0d0421 */ /* 0x000fe20000010000 */
[----:B------:R-:W-:Y:S06]  /*9ea0*/  @P0 BRA `(.L_x_173) ;  /* 0x0000000000280947 */ /* 0x000fec0003800000 */
[----:B------:R-:W-:-:S13]  /*9eb0*/  FSETP.NEU.FTZ.AND P0, PT, |R12|, +INF , PT ;  /* 0x7f8000000c00780b */ /* 0x000fda0003f1d200 */
[----:B------:R-:W-:-:S04]  /*9ec0*/  @P0 FFMA R15, R12, 1.84467440737095516160e+19, RZ ;  /* 0x5f8000000c0f0823 */ /* 0x000fc800000000ff */
[----:B------:R-:W0:Y:S02]  /*9ed0*/  @P0 MUFU.RSQ R20, R15 ;  /* 0x0000000f00140308 */ /* 0x000e240000001400 */
[----:B0-----:R-:W-:Y:S01]  /*9ee0*/  @P0 FMUL.FTZ R22, R15, R20 ;  /* 0x000000140f160220 */ /* 0x001fe20000410000 */
[----:B------:R-:W-:-:S03]  /*9ef0*/  @P0 FMUL.FTZ R20, R20, 0.5 ;  /* 0x3f00000014140820 */ /* 0x000fc60000410000 */
[----:B------:R-:W-:-:S04]  /*9f00*/  @P0 FADD.FTZ R13, -R22, -RZ ;  /* 0x800000ff160d0221 */ /* 0x000fc80000010100 */
[----:B------:R-:W-:Y:S01]  /*9f10*/  @P0 FFMA R21, R22, R13, R15 ;  /* 0x0000000d16150223 */ /* 0x000fe2000000000f */
[----:B------:R-:W-:-:S03]  /*9f20*/  @!P0 IMAD.MOV.U32 R13, RZ, RZ, R12 ;  /* 0x000000ffff0d8224 */ /* 0x000fc600078e000c */
[----:B------:R-:W-:-:S04]  /*9f30*/  @P0 FFMA R20, R21, R20, R22 ;  /* 0x0000001415140223 */ /* 0x000fc80000000016 */
[----:B------:R-:W-:-:S07]  /*9f40*/  @P0 FMUL.FTZ R13, R20, 2.3283064365386962891e-10 ;  /* 0x2f800000140d0820 */ /* 0x000fce0000410000 */
.L_x_173:
[----:B------:R-:W-:Y:S01]  /*9f50*/  MOV R15, R13 ;  /* 0x0000000d000f7202 */ /* 0x000fe20000000f00 */
[----:B------:R-:W-:Y:S02]  /*9f60*/  HFMA2 R13, -RZ, RZ, 0, 0 ;  /* 0x00000000ff0d7431 */ /* 0x000fe400000001ff */
[----:B------:R-:W-:-:S04]  /*9f70*/  IMAD.MOV.U32 R12, RZ, RZ, R23 ;  /* 0x000000ffff0c7224 */ /* 0x000fc800078e0017 */
[----:B------:R-:W-:Y:S05]  /*9f80*/  RET.REL.NODEC R12 `(_Z6kernelILi128EEvPfS0_S0_l) ;  /* 0xffffff600c1c7950 */ /* 0x000fea0003c3ffff */
        .weak           $__internal_1_$__cuda_sm3x_div_rn_noftz_f32_slowpath
        .type           $__internal_1_$__cuda_sm3x_div_rn_noftz_f32_slowpath,@function
        .size           $__internal_1_$__cuda_sm3x_div_rn_noftz_f32_slowpath,(.L_x_187 - $__internal_1_$__cuda_sm3x_div_rn_noftz_f32_slowpath)
$__internal_1_$__cuda_sm3x_div_rn_noftz_f32_slowpath:
[----:B------:R-:W-:Y:S01]  /*9f90*/  SHF.R.U32.HI R21, RZ, 0x17, R13 ;  /* 0x00000017ff157819 */ /* 0x000fe2000001160d */
[----:B------:R-:W-:Y:S01]  /*9fa0*/  BSSY.RECONVERGENT B1, `(.L_x_174) ;  /* 0x0000063000017945 */ /* 0x000fe20003800200 */
[----:B------:R-:W-:Y:S02]  /*9fb0*/  SHF.R.U32.HI R22, RZ, 0x17, R12 ;  /* 0x00000017ff167819 */ /* 0x000fe4000001160c */
[----:B------:R-:W-:Y:S02]  /*9fc0*/  LOP3.LUT R21, R21, 0xff, RZ, 0xc0, !PT ;  /* 0x000000ff15157812 */ /* 0x000fe400078ec0ff */
[----:B------:R-:W-:-:S03]  /*9fd0*/  LOP3.LUT R23, R22, 0xff, RZ, 0xc0, !PT ;  /* 0x000000ff16177812 */ /* 0x000fc600078ec0ff */
[----:B------:R-:W-:Y:S01]  /*9fe0*/  VIADD R25, R21, 0xffffffff ;  /* 0xffffffff15197836 */ /* 0x000fe20000000000 */
[----:B------:R-:W-:-:S04]  /*9ff0*/  IADD3 R24, PT, PT, R23, -0x1, RZ ;  /* 0xffffffff17187810 */ /* 0x000fc80007ffe0ff */
[----:B------:R-:W-:-:S04]  /*a000*/  ISETP.GT.U32.AND P4, PT, R25, 0xfd, PT ;  /* 0x000000fd1900780c */ /* 0x000fc80003f84070 */
[----:B------:R-:W-:-:S13]  /*a010*/  ISETP.GT.U32.OR P4, PT, R24, 0xfd, P4 ;  /* 0x000000fd1800780c */ /* 0x000fda0002784470 */
[----:B------:R-:W-:Y:S01]  /*a020*/  @!P4 IMAD.MOV.U32 R22, RZ, RZ, RZ ;  /* 0x000000ffff16c224 */ /* 0x000fe200078e00ff */
[----:B------:R-:W-:Y:S06]  /*a030*/  @!P4 BRA `(.L_x_175) ;  /* 0x000000000060c947 */ /* 0x000fec0003800000 */
[----:B------:R-:W-:Y:S02]  /*a040*/  FSETP.GTU.FTZ.AND P4, PT, |R12|, +INF , PT ;  /* 0x7f8000000c00780b */ /* 0x000fe40003f9c200 */
[----:B------:R-:W-:-:S04]  /*a050*/  FSETP.GTU.FTZ.AND P5, PT, |R13|, +INF , PT ;  /* 0x7f8000000d00780b */ /* 0x000fc80003fbc200 */
[----:B------:R-:W-:-:S13]  /*a060*/  PLOP3.LUT P4, PT, P4, P5, PT, 0xf8, 0x8f ;  /* 0x00000000008f781c */ /* 0x000fda000278bf70 */
[----:B------:R-:W-:Y:S05]  /*a070*/  @P4 BRA `(.L_x_176) ;  /* 0x0000000400504947 */ /* 0x000fea0003800000 */
[----:B------:R-:W-:-:S13]  /*a080*/  LOP3.LUT P4, RZ, R13, 0x7fffffff, R12, 0xc8, !PT ;  /* 0x7fffffff0dff7812 */ /* 0x000fda000788c80c */
[----:B------:R-:W-:Y:S05]  /*a090*/  @!P4 BRA `(.L_x_177) ;  /* 0x000000040040c947 */ /* 0x000fea0003800000 */
[C---:B------:R-:W-:Y:S02]  /*a0a0*/  FSETP.NEU.FTZ.AND P5, PT, |R12|.reuse, +INF , PT ;  /* 0x7f8000000c00780b */ /* 0x040fe40003fbd200 */
[----:B------:R-:W-:Y:S02]  /*a0b0*/  FSETP.NEU.FTZ.AND P4, PT, |R13|, +INF , PT ;  /* 0x7f8000000d00780b */ /* 0x000fe40003f9d200 */
[----:B------:R-:W-:-:S04]  /*a0c0*/  FSETP.NEU.FTZ.AND P6, PT, |R12|, +INF , PT ;  /* 0x7f8000000c00780b */ /* 0x000fc80003fdd200 */
[----:B------:R-:W-:-:S07]  /*a0d0*/  P2R R22, PR, RZ, 0x40 ;  /* 0x00000040ff167803 */ /* 0x000fce0000000000 */
[----:B------:R-:W-:Y:S05]  /*a0e0*/  @!P4 BRA !P5, `(.L_x_177) ;  /* 0x00000004002cc947 */ /* 0x000fea0006800000 */
[----:B------:R-:W-:-:S04]  /*a0f0*/  LOP3.LUT P5, RZ, R12, 0x7fffffff, RZ, 0xc0, !PT ;  /* 0x7fffffff0cff7812 */ /* 0x000fc800078ac0ff */
[----:B------:R-:W-:-:S13]  /*a100*/  PLOP3.LUT P5, PT, P4, P5, PT, 0x2f, 0xf2 ;  /* 0x0000000000f2781c */ /* 0x000fda00027aa577 */
[----:B------:R-:W-:Y:S05]  /*a110*/  @P5 BRA `(.L_x_178) ;  /* 0x0000000400185947 */ /* 0x000fea0003800000 */
[----:B------:R-:W-:-:S04]  /*a120*/  LOP3.LUT P4, RZ, R13, 0x7fffffff, RZ, 0xc0, !PT ;  /* 0x7fffffff0dff7812 */ /* 0x000fc8000788c0ff */
[----:B------:R-:W-:-:S13]  /*a130*/  PLOP3.LUT P4, PT, P6, P4, PT, 0x2f, 0xf2 ;  /* 0x0000000000f2781c */ /* 0x000fda0003788577 */
[----:B------:R-:W-:Y:S05]  /*a140*/  @P4 BRA `(.L_x_179) ;  /* 0x0000000400004947 */ /* 0x000fea0003800000 */
[----:B------:R-:W-:Y:S02]  /*a150*/  ISETP.GE.AND P4, PT, R24, RZ, PT ;  /* 0x000000ff1800720c */ /* 0x000fe40003f86270 */
[----:B------:R-:W-:-:S11]  /*a160*/  ISETP.GE.AND P5, PT, R25, RZ, PT ;  /* 0x000000ff1900720c */ /* 0x000fd60003fa6270 */
[----:B------:R-:W-:Y:S01]  /*a170*/  @P4 MOV R22, RZ ;  /* 0x000000ff00164202 */ /* 0x000fe20000000f00 */
[----:B------:R-:W-:Y:S02]  /*a180*/  @!P4 IMAD.MOV.U32 R22, RZ, RZ, -0x40 ;  /* 0xffffffc0ff16c424 */ /* 0x000fe400078e00ff */
[----:B------:R-:W-:Y:S01]  /*a190*/  @!P4 FFMA R12, R12, 1.84467440737095516160e+19, RZ ;  /* 0x5f8000000c0cc823 */ /* 0x000fe200000000ff */
[----:B------:R-:W-:Y:S02]  /*a1a0*/  @!P5 FFMA R13, R13, 1.84467440737095516160e+19, RZ ;  /* 0x5f8000000d0dd823 */ /* 0x000fe400000000ff */
[----:B------:R-:W-:-:S07]  /*a1b0*/  @!P5 IADD3 R22, PT, PT, R22, 0x40, RZ ;  /* 0x000000401616d810 */ /* 0x000fce0007ffe0ff */
.L_x_175:
[----:B------:R-:W-:Y:S01]  /*a1c0*/  LEA R24, R21, 0xc0800000, 0x17 ;  /* 0xc080000015187811 */ /* 0x000fe200078eb8ff */
[----:B------:R-:W-:Y:S01]  /*a1d0*/  BSSY.RECONVERGENT B2, `(.L_x_180) ;  /* 0x0000036000027945 */ /* 0x000fe20003800200 */
[----:B------:R-:W-:-:S03]  /*a1e0*/  IADD3 R23, PT, PT, R23, -0x7f, RZ ;  /* 0xffffff8117177810 */ /* 0x000fc60007ffe0ff */
[----:B------:R-:W-:Y:S02]  /*a1f0*/  IMAD.IADD R25, R13, 0x1, -R24 ;  /* 0x000000010d197824 */ /* 0x000fe400078e0a18 */
[C---:B------:R-:W-:Y:S01]  /*a200*/  IMAD R12, R23.reuse, -0x800000, R12 ;  /* 0xff800000170c7824 */ /* 0x040fe200078e020c */
[----:B------:R-:W-:Y:S01]  /*a210*/  IADD3 R23, PT, PT, R23, 0x7f, -R21 ;  /* 0x0000007f17177810 */ /* 0x000fe20007ffe815 */
[----:B------:R-:W0:Y:S01]  /*a220*/  MUFU.RCP R13, R25 ;  /* 0x00000019000d7308 */ /* 0x000e220000001000 */
[----:B------:R-:W-:-:S03]  /*a230*/  FADD.FTZ R27, -R25, -RZ ;  /* 0x800000ff191b7221 */ /* 0x000fc60000010100 */
[----:B------:R-:W-:Y:S02]  /*a240*/  IMAD.IADD R23, R23, 0x1, R22 ;  /* 0x0000000117177824 */ /* 0x000fe400078e0216 */
[----:B0-----:R-:W-:-:S04]  /*a250*/  FFMA R24, R13, R27, 1 ;  /* 0x3f8000000d187423 */ /* 0x001fc8000000001b */
[----:B------:R-:W-:-:S04]  /*a260*/  FFMA R13, R13, R24, R13 ;  /* 0x000000180d0d7223 */ /* 0x000fc8000000000d */
[----:B------:R-:W-:-:S04]  /*a270*/  FFMA R24, R12, R13, RZ ;  /* 0x0000000d0c187223 */ /* 0x000fc800000000ff */
[----:B------:R-:W-:-:S04]  /*a280*/  FFMA R26, R27, R24, R12 ;  /* 0x000000181b1a7223 */ /* 0x000fc8000000000c */
[----:B------:R-:W-:-:S04]  /*a290*/  FFMA R24, R13, R26, R24 ;  /* 0x0000001a0d187223 */ /* 0x000fc80000000018 */
[----:B------:R-:W-:-:S04]  /*a2a0*/  FFMA R27, R27, R24, R12 ;  /* 0x000000181b1b7223 */ /* 0x000fc8000000000c */
[----:B------:R-:W-:-:S05]  /*a2b0*/  FFMA R12, R13, R27, R24 ;  /* 0x0000001b0d0c7223 */ /* 0x000fca0000000018 */
[----:B------:R-:W-:-:S04]  /*a2c0*/  SHF.R.U32.HI R21, RZ, 0x17, R12 ;  /* 0x00000017ff157819 */ /* 0x000fc8000001160c */
[----:B------:R-:W-:-:S04]  /*a2d0*/  LOP3.LUT R21, R21, 0xff, RZ, 0xc0, !PT ;  /* 0x000000ff15157812 */ /* 0x000fc800078ec0ff */
[----:B------:R-:W-:-:S05]  /*a2e0*/  IADD3 R25, PT, PT, R21, R23, RZ ;  /* 0x0000001715197210 */ /* 0x000fca0007ffe0ff */
[----:B------:R-:W-:-:S05]  /*a2f0*/  VIADD R21, R25, 0xffffffff ;  /* 0xffffffff19157836 */ /* 0x000fca0000000000 */
[----:B------:R-:W-:-:S13]  /*a300*/  ISETP.GE.U32.AND P4, PT, R21, 0xfe, PT ;  /* 0x000000fe1500780c */ /* 0x000fda0003f86070 */
[----:B------:R-:W-:Y:S05]  /*a310*/  @!P4 BRA `(.L_x_181) ;  /* 0x000000000080c947 */ /* 0x000fea0003800000 */
[----:B------:R-:W-:-:S13]  /*a320*/  ISETP.GT.AND P4, PT, R25, 0xfe, PT ;  /* 0x000000fe1900780c */ /* 0x000fda0003f84270 */
[----:B------:R-:W-:Y:S05]  /*a330*/  @P4 BRA `(.L_x_182) ;  /* 0x00000000006c4947 */ /* 0x000fea0003800000 */
[----:B------:R-:W-:-:S13]  /*a340*/  ISETP.GE.AND P4, PT, R25, 0x1, PT ;  /* 0x000000011900780c */ /* 0x000fda0003f86270 */
[----:B------:R-:W-:Y:S05]  /*a350*/  @P4 BRA `(.L_x_183) ;  /* 0x0000000000744947 */ /* 0x000fea0003800000 */
[----:B------:R-:W-:Y:S02]  /*a360*/  ISETP.GE.AND P4, PT, R25, -0x18, PT ;  /* 0xffffffe81900780c */ /* 0x000fe40003f86270 */
[----:B------:R-:W-:-:S11]  /*a370*/  LOP3.LUT R12, R12, 0x80000000, RZ, 0xc0, !PT ;  /* 0x800000000c0c7812 */ /* 0x000fd600078ec0ff */
[----:B------:R-:W-:Y:S05]  /*a380*/  @!P4 BRA `(.L_x_183) ;  /* 0x000000000068c947 */ /* 0x000fea0003800000 */
[-CC-:B------:R-:W-:Y:S01]  /*a390*/  FFMA.RZ R21, R13, R27.reuse, R24.reuse ;  /* 0x0000001b0d157223 */ /* 0x180fe2000000c018 */
[----:B------:R-:W-:Y:S01]  /*a3a0*/  IMAD.MOV R23, RZ, RZ, -R25 ;  /* 0x000000ffff177224 */ /* 0x000fe200078e0a19 */
[C---:B------:R-:W-:Y:S02]  /*a3b0*/  ISETP.NE.AND P4, PT, R25.reuse, RZ, PT ;  /* 0x000000ff1900720c */ /* 0x040fe40003f85270 */
[----:B------:R-:W-:Y:S02]  /*a3c0*/  ISETP.NE.AND P5, PT, R25, RZ, PT ;  /* 0x000000ff1900720c */ /* 0x000fe40003fa5270 */
[----:B------:R-:W-:Y:S01]  /*a3d0*/  LOP3.LUT R22, R21, 0x7fffff, RZ, 0xc0, !PT ;  /* 0x007fffff15167812 */ /* 0x000fe200078ec0ff */
[CCC-:B------:R-:W-:Y:S01]  /*a3e0*/  FFMA.RP R21, R13.reuse, R27.reuse, R24.reuse ;  /* 0x0000001b0d157223 */ /* 0x1c0fe20000008018 */
[----:B------:R-:W-:Y:S01]  /*a3f0*/  FFMA.RM R24, R13, R27, R24 ;  /* 0x0000001b0d187223 */ /* 0x000fe20000004018 */
[----:B------:R-:W-:Y:S02]  /*a400*/  IADD3 R13, PT, PT, R25, 0x20, RZ ;  /* 0x00000020190d7810 */ /* 0x000fe40007ffe0ff */
[----:B------:R-:W-:-:S02]  /*a410*/  LOP3.LUT R22, R22, 0x800000, RZ, 0xfc, !PT ;  /* 0x0080000016167812 */ /* 0x000fc400078efcff */
[----:B------:R-:W-:Y:S02]  /*a420*/  SEL R23, R23, RZ, P4 ;  /* 0x000000ff17177207 */ /* 0x000fe40002000000 */
[----:B------:R-:W-:Y:S02]  /*a430*/  SHF.L.U32 R13, R22, R13, RZ ;  /* 0x0000000d160d7219 */ /* 0x000fe400000006ff */
[----:B------:R-:W-:Y:S02]  /*a440*/  FSETP.NEU.FTZ.AND P4, PT, R21, R24, PT ;  /* 0x000000181500720b */ /* 0x000fe40003f9d000 */
[----:B------:R-:W-:Y:S02]  /*a450*/  ISETP.NE.AND P5, PT, R13, RZ, P5 ;  /* 0x000000ff0d00720c */ /* 0x000fe40002fa5270 */
[----:B------:R-:W-:Y:S02]  /*a460*/  SHF.R.U32.HI R23, RZ, R23, R22 ;  /* 0x00000017ff177219 */ /* 0x000fe40000011616 */
[----:B------:R-:W-:-:S02]  /*a470*/  PLOP3.LUT P4, PT, P4, P5, PT, 0xf8, 0x8f ;  /* 0x00000000008f781c */ /* 0x000fc4000278bf70 */
[----:B------:R-:W-:Y:S02]  /*a480*/  SHF.R.U32.HI R22, RZ, 0x1, R23 ;  /* 0x00000001ff167819 */ /* 0x000fe40000011617 */
[----:B------:R-:W-:-:S04]  /*a490*/  SEL R13, RZ, 0x1, !P4 ;  /* 0x00000001ff0d7807 */ /* 0x000fc80006000000 */
[----:B------:R-:W-:-:S04]  /*a4a0*/  LOP3.LUT R24, R13, 0x1, R22, 0xf8, !PT ;  /* 0x000000010d187812 */ /* 0x000fc800078ef816 */
[----:B------:R-:W-:-:S04]  /*a4b0*/  LOP3.LUT R23, R24, R23, RZ, 0xc0, !PT ;  /* 0x0000001718177212 */ /* 0x000fc800078ec0ff */
[----:B------:R-:W-:-:S04]  /*a4c0*/  IADD3 R23, PT, PT, R22, R23, RZ ;  /* 0x0000001716177210 */ /* 0x000fc80007ffe0ff */
[----:B------:R-:W-:Y:S01]  /*a4d0*/  LOP3.LUT R12, R23, R12, RZ, 0xfc, !PT ;  /* 0x0000000c170c7212 */ /* 0x000fe200078efcff */
[----:B------:R-:W-:Y:S06]  /*a4e0*/  BRA `(.L_x_183) ;  /* 0x0000000000107947 */ /* 0x000fec0003800000 */
.L_x_182:
[----:B------:R-:W-:-:S04]  /*a4f0*/  LOP3.LUT R12, R12, 0x80000000, RZ, 0xc0, !PT ;  /* 0x800000000c0c7812 */ /* 0x000fc800078ec0ff */
[----:B------:R-:W-:Y:S01]  /*a500*/  LOP3.LUT R12, R12, 0x7f800000, RZ, 0xfc, !PT ;  /* 0x7f8000000c0c7812 */ /* 0x000fe200078efcff */
[----:B------:R-:W-:Y:S06]  /*a510*/  BRA `(.L_x_183) ;  /* 0x0000000000047947 */ /* 0x000fec0003800000 */
.L_x_181:
[----:B------:R-:W-:-:S07]  /*a520*/  IMAD R12, R23, 0x800000, R12 ;  /* 0x00800000170c7824 */ /* 0x000fce00078e020c */
.L_x_183:
[----:B------:R-:W-:Y:S05]  /*a530*/  BSYNC.RECONVERGENT B2 ;  /* 0x0000000000027941 */ /* 0x000fea0003800200 */
.L_x_180:
[----:B------:R-:W-:Y:S05]  /*a540*/  BRA `(.L_x_184) ;  /* 0x0000000000207947 */ /* 0x000fea0003800000 */
.L_x_179:
[----:B------:R-:W-:-:S04]  /*a550*/  LOP3.LUT R12, R13, 0x80000000, R12, 0x48, !PT ;  /* 0x800000000d0c7812 */ /* 0x000fc800078e480c */
[----:B------:R-:W-:Y:S01]  /*a560*/  LOP3.LUT R12, R12, 0x7f800000, RZ, 0xfc, !PT ;  /* 0x7f8000000c0c7812 */ /* 0x000fe200078efcff */
[----:B------:R-:W-:Y:S06]  /*a570*/  BRA `(.L_x_184) ;  /* 0x0000000000147947 */ /* 0x000fec0003800000 */
.L_x_178:
[----:B------:R-:W-:Y:S01]  /*a580*/  LOP3.LUT R12, R13, 0x80000000, R12, 0x48, !PT ;  /* 0x800000000d0c7812 */ /* 0x000fe200078e480c */
[----:B------:R-:W-:Y:S06]  /*a590*/  BRA `(.L_x_184) ;  /* 0x00000000000c7947 */ /* 0x000fec0003800000 */
.L_x_177:
[----:B------:R-:W0:Y:S01]  /*a5a0*/  MUFU.RSQ R12, -QNAN ;  /* 0xffc00000000c7908 */ /* 0x000e220000001400 */
[----:B------:R-:W-:Y:S05]  /*a5b0*/  BRA `(.L_x_184) ;  /* 0x0000000000047947 */ /* 0x000fea0003800000 */
.L_x_176:
[----:B------:R-:W-:-:S07]  /*a5c0*/  FADD.FTZ R12, R12, R13 ;  /* 0x0000000d0c0c7221 */ /* 0x000fce0000010000 */
.L_x_184:
[----:B------:R-:W-:Y:S05]  /*a5d0*/  BSYNC.RECONVERGENT B1 ;  /* 0x0000000000017941 */ /* 0x000fea0003800200 */
.L_x_174:
[----:B------:R-:W-:Y:S01]  /*a5e0*/  HFMA2 R13, -RZ, RZ, 0, 0 ;  /* 0x00000000ff0d7431 */ /* 0x000fe200000001ff */
[----:B0-----:R-:W-:Y:S01]  /*a5f0*/  MOV R21, R12 ;  /* 0x0000000c00157202 */ /* 0x001fe20000000f00 */
[----:B------:R-:W-:-:S04]  /*a600*/  IMAD.MOV.U32 R12, RZ, RZ, R20 ;  /* 0x000000ffff0c7224 */ /* 0x000fc800078e0014 */
[----:B------:R-:W-:Y:S05]  /*a610*/  RET.REL.NODEC R12 `(_Z6kernelILi128EEvPfS0_S0_l) ;  /* 0xffffff580c787950 */ /* 0x000fea0003c3ffff */
.L_x_185:
[----:B------:R-:W-:-:S00]  /*a620*/  BRA `(.L_x_185) ;  /* 0xfffffffc00fc7947 */ /* 0x000fc0000383ffff */
[----:B------:R-:W-:-:S00]  /*a630*/  NOP ;  /* 0x0000000000007918 */ /* 0x000fc00000000000 */
        /* <DEDUP_REMOVED lines=12> */
.L_x_187:


//--------------------- .nv.global.init           --------------------------
	.section	.nv.global.init,"aw",@progbits
	.align	4
.nv.global.init:
	.type		mrg32k3aM1SubSeq,@object
	.size		mrg32k3aM1SubSeq,(mrg32k3aM2SubSeq - mrg32k3aM1SubSeq)
mrg32k3aM1SubSeq:
        /*0000*/ 	.byte	0x0b, 0xcc, 0xee, 0x04, 0x73, 0x29, 0x8b, 0x6f, 0xf6, 0x53, 0x03, 0xf6, 0x23, 0xf6, 0xea, 0xda
        /* <DEDUP_REMOVED lines=125> */
	.type		mrg32k3aM2SubSeq,@object
	.size		mrg32k3aM2SubSeq,(mrg32k3aM1 - mrg32k3aM2SubSeq)
mrg32k3aM2SubSeq:
        /* <DEDUP_REMOVED lines=126> */
	.type		mrg32k3aM1,@object
	.size		mrg32k3aM1,(mrg32k3aM1Seq - mrg32k3aM1)
mrg32k3aM1:
        /* <DEDUP_REMOVED lines=144> */
	.type		mrg32k3aM1Seq,@object
	.size		mrg32k3aM1Seq,(mrg32k3aM2 - mrg32k3aM1Seq)
mrg32k3aM1Seq:
        /* <DEDUP_REMOVED lines=144> */
	.type		mrg32k3aM2,@object
	.size		mrg32k3aM2,(mrg32k3aM2Seq - mrg32k3aM2)
mrg32k3aM2:
        /* <DEDUP_REMOVED lines=144> */
	.type		mrg32k3aM2Seq,@object
	.size		mrg32k3aM2Seq,(precalc_xorwow_matrix - mrg32k3aM2Seq)
mrg32k3aM2Seq:
        /* <DEDUP_REMOVED lines=144> */
	.type		precalc_xorwow_matrix,@object
	.size		precalc_xorwow_matrix,(precalc_xorwow_offset_matrix - precalc_xorwow_matrix)
precalc_xorwow_matrix:
        /* <DEDUP_REMOVED lines=6400> */
	.type		precalc_xorwow_offset_matrix,@object
	.size		precalc_xorwow_offset_matrix,(.L_1 - precalc_xorwow_offset_matrix)
precalc_xorwow_offset_matrix:
        /* <DEDUP_REMOVED lines=6400> */
.L_1:


//--------------------- .nv.shared._Z6kernelILi128EEvPfS0_S0_l --------------------------
	.section	.nv.shared._Z6kernelILi128EEvPfS0_S0_l,"aw",@nobits
	.sectionflags	@""
	.align	4
.nv.shared._Z6kernelILi128EEvPfS0_S0_l:
	.zero		6169


//--------------------- .nv.shared.reserved.0     --------------------------
	.section	.nv.shared.reserved.0,"aw",@nobits
	.weak		__nv_reservedSMEM_offset_0_alias
	.size		__nv_reservedSMEM_offset_0_alias, 0, 64
	.other		__nv_reservedSMEM_offset_0_alias,@"STO_CUDA_RESERVED_SHARED STV_DEFAULT"
__nv_reservedSMEM_offset_0_alias:
	.zero		0
	.zero		64


//--------------------- .nv.constant0._Z6kernelILi128EEvPfS0_S0_l --------------------------
	.section	.nv.constant0._Z6kernelILi128EEvPfS0_S0_l,"a",@progbits
	.sectionflags	@""
	.align	4
.nv.constant0._Z6kernelILi128EEvPfS0_S0_l:
	.zero		928


//--------------------- SYMBOLS --------------------------

	.type		.nv.reservedSmem.offset0,@object
	.size		.nv.reservedSmem.offset0,0x4
	.type		.nv.reservedSmem.cap,@object
	.size		.nv.reservedSmem.cap,0x4
